//
// Generated by NVIDIA NVVM Compiler
//
// Compiler Build ID: CL-36424714
// Cuda compilation tools, release 13.0, V13.0.88
// Based on NVVM 20.0.0
//

.version 9.0
.target sm_100
.address_size 64

	// .globl	_Z26cuda_compute_probabilitiesPdS_Phi
.extern .shared .align 16 .b8 temp[];

.visible .entry _Z26cuda_compute_probabilitiesPdS_Phi(
	.param .u64 .ptr .align 1 _Z26cuda_compute_probabilitiesPdS_Phi_param_0,
	.param .u64 .ptr .align 1 _Z26cuda_compute_probabilitiesPdS_Phi_param_1,
	.param .u64 .ptr .align 1 _Z26cuda_compute_probabilitiesPdS_Phi_param_2,
	.param .u32 _Z26cuda_compute_probabilitiesPdS_Phi_param_3
)
{
	.reg .pred 	%p<6>;
	.reg .b16 	%rs<3>;
	.reg .b32 	%r<21>;
	.reg .b64 	%rd<18>;
	.reg .b64 	%fd<13>;

	ld.param.u64 	%rd3, [_Z26cuda_compute_probabilitiesPdS_Phi_param_0];
	ld.param.u64 	%rd4, [_Z26cuda_compute_probabilitiesPdS_Phi_param_1];
	ld.param.u64 	%rd5, [_Z26cuda_compute_probabilitiesPdS_Phi_param_2];
	ld.param.u32 	%r12, [_Z26cuda_compute_probabilitiesPdS_Phi_param_3];
	cvta.to.global.u64 	%rd6, %rd5;
	cvta.to.global.u64 	%rd1, %rd4;
	mov.u32 	%r1, %ctaid.x;
	mul.lo.s32 	%r2, %r12, %r1;
	mov.u32 	%r3, %tid.x;
	add.s32 	%r13, %r2, %r3;
	mul.wide.s32 	%rd7, %r13, 8;
	add.s64 	%rd8, %rd1, %rd7;
	ld.global.f64 	%fd1, [%rd8];
	cvt.u64.u32 	%rd9, %r3;
	add.s64 	%rd2, %rd6, %rd9;
	ld.global.u8 	%rs1, [%rd2];
	cvt.rn.f64.u16 	%fd2, %rs1;
	mul.f64 	%fd3, %fd1, %fd2;
	cvt.rzi.s32.f64 	%r19, %fd3;
	mov.u32 	%r20, %ntid.x;
	add.s32 	%r6, %r20, %r3;
	setp.ge.u32 	%p1, %r6, %r12;
	@%p1 bra 	$L__BB0_2;
	add.s32 	%r14, %r6, %r2;
	mul.wide.u32 	%rd10, %r14, 8;
	add.s64 	%rd11, %rd1, %rd10;
	ld.global.f64 	%fd4, [%rd11];
	cvt.s64.s32 	%rd12, %r20;
	add.s64 	%rd13, %rd2, %rd12;
	ld.global.u8 	%rs2, [%rd13];
	cvt.rn.f64.u16 	%fd5, %rs2;
	cvt.rn.f64.s32 	%fd6, %r19;
	fma.rn.f64 	%fd7, %fd4, %fd5, %fd6;
	cvt.rzi.s32.f64 	%r19, %fd7;
$L__BB0_2:
	cvt.rn.f64.s32 	%fd8, %r19;
	shl.b32 	%r15, %r3, 3;
	mov.u32 	%r16, temp;
	add.s32 	%r9, %r16, %r15;
	st.shared.f64 	[%r9], %fd8;
	bar.sync 	0;
	setp.lt.u32 	%p2, %r20, 2;
	@%p2 bra 	$L__BB0_6;
$L__BB0_3:
	shr.u32 	%r11, %r20, 1;
	setp.ge.u32 	%p3, %r3, %r11;
	@%p3 bra 	$L__BB0_5;
	shl.b32 	%r17, %r11, 3;
	add.s32 	%r18, %r9, %r17;
	ld.shared.f64 	%fd9, [%r18];
	ld.shared.f64 	%fd10, [%r9];
	add.f64 	%fd11, %fd9, %fd10;
	st.shared.f64 	[%r9], %fd11;
	mov.b64 	%rd14, -4616189618054758400;
	st.shared.u64 	[%r18], %rd14;
$L__BB0_5:
	bar.sync 	0;
	setp.gt.u32 	%p4, %r20, 3;
	mov.u32 	%r20, %r11;
	@%p4 bra 	$L__BB0_3;
$L__BB0_6:
	setp.ne.s32 	%p5, %r3, 0;
	@%p5 bra 	$L__BB0_8;
	ld.shared.f64 	%fd12, [temp];
	cvta.to.global.u64 	%rd15, %rd3;
	mul.wide.u32 	%rd16, %r1, 8;
	add.s64 	%rd17, %rd15, %rd16;
	st.global.f64 	[%rd17], %fd12;
$L__BB0_8:
	ret;

}
	// .globl	_Z13cuda_find_maxiPdS_S_
.visible .entry _Z13cuda_find_maxiPdS_S_(
	.param .u32 _Z13cuda_find_maxiPdS_S__param_0,
	.param .u64 .ptr .align 1 _Z13cuda_find_maxiPdS_S__param_1,
	.param .u64 .ptr .align 1 _Z13cuda_find_maxiPdS_S__param_2,
	.param .u64 .ptr .align 1 _Z13cuda_find_maxiPdS_S__param_3
)
{
	.reg .pred 	%p<53>;
	.reg .b32 	%r<75>;
	.reg .b32 	%f<7>;
	.reg .b64 	%rd<30>;
	.reg .b64 	%fd<176>;

	ld.param.u32 	%r28, [_Z13cuda_find_maxiPdS_S__param_0];
	ld.param.u64 	%rd16, [_Z13cuda_find_maxiPdS_S__param_1];
	ld.param.u64 	%rd14, [_Z13cuda_find_maxiPdS_S__param_2];
	ld.param.u64 	%rd15, [_Z13cuda_find_maxiPdS_S__param_3];
	cvta.to.global.u64 	%rd1, %rd16;
	setp.lt.s32 	%p1, %r28, 1;
	mov.f64 	%fd168, 0d0010000000000000;
	@%p1 bra 	$L__BB1_13;
	and.b32  	%r1, %r28, 15;
	setp.lt.u32 	%p2, %r28, 16;
	mov.f64 	%fd168, 0d0010000000000000;
	mov.b32 	%r71, 0;
	@%p2 bra 	$L__BB1_4;
	and.b32  	%r71, %r28, 2147483632;
	neg.s32 	%r69, %r71;
	add.s64 	%rd26, %rd1, 64;
	mov.f64 	%fd168, 0d0010000000000000;
$L__BB1_3:
	.pragma "nounroll";
	ld.global.f64 	%fd40, [%rd26+-64];
	setp.gt.f64 	%p3, %fd40, %fd168;
	selp.f64 	%fd41, %fd40, %fd168, %p3;
	ld.global.f64 	%fd42, [%rd26+-56];
	setp.gt.f64 	%p4, %fd42, %fd41;
	selp.f64 	%fd43, %fd42, %fd41, %p4;
	ld.global.f64 	%fd44, [%rd26+-48];
	setp.gt.f64 	%p5, %fd44, %fd43;
	selp.f64 	%fd45, %fd44, %fd43, %p5;
	ld.global.f64 	%fd46, [%rd26+-40];
	setp.gt.f64 	%p6, %fd46, %fd45;
	selp.f64 	%fd47, %fd46, %fd45, %p6;
	ld.global.f64 	%fd48, [%rd26+-32];
	setp.gt.f64 	%p7, %fd48, %fd47;
	selp.f64 	%fd49, %fd48, %fd47, %p7;
	ld.global.f64 	%fd50, [%rd26+-24];
	setp.gt.f64 	%p8, %fd50, %fd49;
	selp.f64 	%fd51, %fd50, %fd49, %p8;
	ld.global.f64 	%fd52, [%rd26+-16];
	setp.gt.f64 	%p9, %fd52, %fd51;
	selp.f64 	%fd53, %fd52, %fd51, %p9;
	ld.global.f64 	%fd54, [%rd26+-8];
	setp.gt.f64 	%p10, %fd54, %fd53;
	selp.f64 	%fd55, %fd54, %fd53, %p10;
	ld.global.f64 	%fd56, [%rd26];
	setp.gt.f64 	%p11, %fd56, %fd55;
	selp.f64 	%fd57, %fd56, %fd55, %p11;
	ld.global.f64 	%fd58, [%rd26+8];
	setp.gt.f64 	%p12, %fd58, %fd57;
	selp.f64 	%fd59, %fd58, %fd57, %p12;
	ld.global.f64 	%fd60, [%rd26+16];
	setp.gt.f64 	%p13, %fd60, %fd59;
	selp.f64 	%fd61, %fd60, %fd59, %p13;
	ld.global.f64 	%fd62, [%rd26+24];
	setp.gt.f64 	%p14, %fd62, %fd61;
	selp.f64 	%fd63, %fd62, %fd61, %p14;
	ld.global.f64 	%fd64, [%rd26+32];
	setp.gt.f64 	%p15, %fd64, %fd63;
	selp.f64 	%fd65, %fd64, %fd63, %p15;
	ld.global.f64 	%fd66, [%rd26+40];
	setp.gt.f64 	%p16, %fd66, %fd65;
	selp.f64 	%fd67, %fd66, %fd65, %p16;
	ld.global.f64 	%fd68, [%rd26+48];
	setp.gt.f64 	%p17, %fd68, %fd67;
	selp.f64 	%fd69, %fd68, %fd67, %p17;
	ld.global.f64 	%fd70, [%rd26+56];
	setp.gt.f64 	%p18, %fd70, %fd69;
	selp.f64 	%fd168, %fd70, %fd69, %p18;
	add.s32 	%r69, %r69, 16;
	add.s64 	%rd26, %rd26, 128;
	setp.ne.s32 	%p19, %r69, 0;
	@%p19 bra 	$L__BB1_3;
$L__BB1_4:
	setp.eq.s32 	%p20, %r1, 0;
	@%p20 bra 	$L__BB1_13;
	and.b32  	%r7, %r28, 7;
	setp.lt.u32 	%p21, %r1, 8;
	@%p21 bra 	$L__BB1_7;
	mul.wide.u32 	%rd17, %r71, 8;
	add.s64 	%rd18, %rd1, %rd17;
	ld.global.f64 	%fd72, [%rd18];
	setp.gt.f64 	%p22, %fd72, %fd168;
	selp.f64 	%fd73, %fd72, %fd168, %p22;
	ld.global.f64 	%fd74, [%rd18+8];
	setp.gt.f64 	%p23, %fd74, %fd73;
	selp.f64 	%fd75, %fd74, %fd73, %p23;
	ld.global.f64 	%fd76, [%rd18+16];
	setp.gt.f64 	%p24, %fd76, %fd75;
	selp.f64 	%fd77, %fd76, %fd75, %p24;
	ld.global.f64 	%fd78, [%rd18+24];
	setp.gt.f64 	%p25, %fd78, %fd77;
	selp.f64 	%fd79, %fd78, %fd77, %p25;
	ld.global.f64 	%fd80, [%rd18+32];
	setp.gt.f64 	%p26, %fd80, %fd79;
	selp.f64 	%fd81, %fd80, %fd79, %p26;
	ld.global.f64 	%fd82, [%rd18+40];
	setp.gt.f64 	%p27, %fd82, %fd81;
	selp.f64 	%fd83, %fd82, %fd81, %p27;
	ld.global.f64 	%fd84, [%rd18+48];
	setp.gt.f64 	%p28, %fd84, %fd83;
	selp.f64 	%fd85, %fd84, %fd83, %p28;
	ld.global.f64 	%fd86, [%rd18+56];
	setp.gt.f64 	%p29, %fd86, %fd85;
	selp.f64 	%fd168, %fd86, %fd85, %p29;
	add.s32 	%r71, %r71, 8;
$L__BB1_7:
	setp.eq.s32 	%p30, %r7, 0;
	@%p30 bra 	$L__BB1_13;
	and.b32  	%r10, %r28, 3;
	setp.lt.u32 	%p31, %r7, 4;
	@%p31 bra 	$L__BB1_10;
	mul.wide.u32 	%rd19, %r71, 8;
	add.s64 	%rd20, %rd1, %rd19;
	ld.global.f64 	%fd88, [%rd20];
	setp.gt.f64 	%p32, %fd88, %fd168;
	selp.f64 	%fd89, %fd88, %fd168, %p32;
	ld.global.f64 	%fd90, [%rd20+8];
	setp.gt.f64 	%p33, %fd90, %fd89;
	selp.f64 	%fd91, %fd90, %fd89, %p33;
	ld.global.f64 	%fd92, [%rd20+16];
	setp.gt.f64 	%p34, %fd92, %fd91;
	selp.f64 	%fd93, %fd92, %fd91, %p34;
	ld.global.f64 	%fd94, [%rd20+24];
	setp.gt.f64 	%p35, %fd94, %fd93;
	selp.f64 	%fd168, %fd94, %fd93, %p35;
	add.s32 	%r71, %r71, 4;
$L__BB1_10:
	setp.eq.s32 	%p36, %r10, 0;
	@%p36 bra 	$L__BB1_13;
	mul.wide.u32 	%rd21, %r71, 8;
	add.s64 	%rd27, %rd1, %rd21;
	neg.s32 	%r73, %r10;
$L__BB1_12:
	.pragma "nounroll";
	ld.global.f64 	%fd95, [%rd27];
	setp.gt.f64 	%p37, %fd95, %fd168;
	selp.f64 	%fd168, %fd95, %fd168, %p37;
	add.s64 	%rd27, %rd27, 8;
	add.s32 	%r73, %r73, 1;
	setp.ne.s32 	%p38, %r73, 0;
	@%p38 bra 	$L__BB1_12;
$L__BB1_13:
	setp.lt.s32 	%p39, %r28, 1;
	cvta.to.global.u64 	%rd22, %rd14;
	st.global.f64 	[%rd22], %fd168;
	mov.f64 	%fd175, 0d0000000000000000;
	@%p39 bra 	$L__BB1_29;
	setp.eq.s32 	%p40, %r28, 1;
	mov.f64 	%fd175, 0d0000000000000000;
	mov.b64 	%rd29, 0;
	@%p40 bra 	$L__BB1_24;
	and.b32  	%r30, %r28, 2147483646;
	neg.s32 	%r74, %r30;
	add.s64 	%rd28, %rd1, 8;
	mov.f64 	%fd175, 0d0000000000000000;
$L__BB1_16:
	ld.global.f64 	%fd100, [%rd28+-8];
	sub.f64 	%fd15, %fd100, %fd168;
	fma.rn.f64 	%fd101, %fd15, 0d3FF71547652B82FE, 0d4338000000000000;
	{
	.reg .b32 %temp; 
	mov.b64 	{%r18, %temp}, %fd101;
	}
	mov.f64 	%fd102, 0dC338000000000000;
	add.rn.f64 	%fd103, %fd101, %fd102;
	fma.rn.f64 	%fd104, %fd103, 0dBFE62E42FEFA39EF, %fd15;
	fma.rn.f64 	%fd105, %fd103, 0dBC7ABC9E3B39803F, %fd104;
	fma.rn.f64 	%fd106, %fd105, 0d3E5ADE1569CE2BDF, 0d3E928AF3FCA213EA;
	fma.rn.f64 	%fd107, %fd106, %fd105, 0d3EC71DEE62401315;
	fma.rn.f64 	%fd108, %fd107, %fd105, 0d3EFA01997C89EB71;
	fma.rn.f64 	%fd109, %fd108, %fd105, 0d3F2A01A014761F65;
	fma.rn.f64 	%fd110, %fd109, %fd105, 0d3F56C16C1852B7AF;
	fma.rn.f64 	%fd111, %fd110, %fd105, 0d3F81111111122322;
	fma.rn.f64 	%fd112, %fd111, %fd105, 0d3FA55555555502A1;
	fma.rn.f64 	%fd113, %fd112, %fd105, 0d3FC5555555555511;
	fma.rn.f64 	%fd114, %fd113, %fd105, 0d3FE000000000000B;
	fma.rn.f64 	%fd115, %fd114, %fd105, 0d3FF0000000000000;
	fma.rn.f64 	%fd116, %fd115, %fd105, 0d3FF0000000000000;
	{
	.reg .b32 %temp; 
	mov.b64 	{%r19, %temp}, %fd116;
	}
	{
	.reg .b32 %temp; 
	mov.b64 	{%temp, %r20}, %fd116;
	}
	shl.b32 	%r31, %r18, 20;
	add.s32 	%r32, %r31, %r20;
	mov.b64 	%fd170, {%r19, %r32};
	{
	.reg .b32 %temp; 
	mov.b64 	{%temp, %r33}, %fd15;
	}
	mov.b32 	%f4, %r33;
	abs.f32 	%f1, %f4;
	setp.lt.f32 	%p41, %f1, 0f4086232B;
	@%p41 bra 	$L__BB1_19;
	setp.lt.f64 	%p42, %fd15, 0d0000000000000000;
	add.f64 	%fd117, %fd15, 0d7FF0000000000000;
	selp.f64 	%fd170, 0d0000000000000000, %fd117, %p42;
	setp.geu.f32 	%p43, %f1, 0f40874800;
	@%p43 bra 	$L__BB1_19;
	shr.u32 	%r34, %r18, 31;
	add.s32 	%r35, %r18, %r34;
	shr.s32 	%r36, %r35, 1;
	shl.b32 	%r37, %r36, 20;
	add.s32 	%r38, %r20, %r37;
	mov.b64 	%fd118, {%r19, %r38};
	sub.s32 	%r39, %r18, %r36;
	shl.b32 	%r40, %r39, 20;
	add.s32 	%r41, %r40, 1072693248;
	mov.b32 	%r42, 0;
	mov.b64 	%fd119, {%r42, %r41};
	mul.f64 	%fd170, %fd119, %fd118;
$L__BB1_19:
	st.global.f64 	[%rd28+-8], %fd170;
	add.f64 	%fd20, %fd175, %fd170;
	ld.global.f64 	%fd120, [%rd28];
	sub.f64 	%fd21, %fd120, %fd168;
	fma.rn.f64 	%fd121, %fd21, 0d3FF71547652B82FE, 0d4338000000000000;
	{
	.reg .b32 %temp; 
	mov.b64 	{%r21, %temp}, %fd121;
	}
	mov.f64 	%fd122, 0dC338000000000000;
	add.rn.f64 	%fd123, %fd121, %fd122;
	fma.rn.f64 	%fd124, %fd123, 0dBFE62E42FEFA39EF, %fd21;
	fma.rn.f64 	%fd125, %fd123, 0dBC7ABC9E3B39803F, %fd124;
	fma.rn.f64 	%fd126, %fd125, 0d3E5ADE1569CE2BDF, 0d3E928AF3FCA213EA;
	fma.rn.f64 	%fd127, %fd126, %fd125, 0d3EC71DEE62401315;
	fma.rn.f64 	%fd128, %fd127, %fd125, 0d3EFA01997C89EB71;
	fma.rn.f64 	%fd129, %fd128, %fd125, 0d3F2A01A014761F65;
	fma.rn.f64 	%fd130, %fd129, %fd125, 0d3F56C16C1852B7AF;
	fma.rn.f64 	%fd131, %fd130, %fd125, 0d3F81111111122322;
	fma.rn.f64 	%fd132, %fd131, %fd125, 0d3FA55555555502A1;
	fma.rn.f64 	%fd133, %fd132, %fd125, 0d3FC5555555555511;
	fma.rn.f64 	%fd134, %fd133, %fd125, 0d3FE000000000000B;
	fma.rn.f64 	%fd135, %fd134, %fd125, 0d3FF0000000000000;
	fma.rn.f64 	%fd136, %fd135, %fd125, 0d3FF0000000000000;
	{
	.reg .b32 %temp; 
	mov.b64 	{%r22, %temp}, %fd136;
	}
	{
	.reg .b32 %temp; 
	mov.b64 	{%temp, %r23}, %fd136;
	}
	shl.b32 	%r43, %r21, 20;
	add.s32 	%r44, %r43, %r23;
	mov.b64 	%fd171, {%r22, %r44};
	{
	.reg .b32 %temp; 
	mov.b64 	{%temp, %r45}, %fd21;
	}
	mov.b32 	%f5, %r45;
	abs.f32 	%f2, %f5;
	setp.lt.f32 	%p44, %f2, 0f4086232B;
	@%p44 bra 	$L__BB1_22;
	setp.lt.f64 	%p45, %fd21, 0d0000000000000000;
	add.f64 	%fd137, %fd21, 0d7FF0000000000000;
	selp.f64 	%fd171, 0d0000000000000000, %fd137, %p45;
	setp.geu.f32 	%p46, %f2, 0f40874800;
	@%p46 bra 	$L__BB1_22;
	shr.u32 	%r46, %r21, 31;
	add.s32 	%r47, %r21, %r46;
	shr.s32 	%r48, %r47, 1;
	shl.b32 	%r49, %r48, 20;
	add.s32 	%r50, %r23, %r49;
	mov.b64 	%fd138, {%r22, %r50};
	sub.s32 	%r51, %r21, %r48;
	shl.b32 	%r52, %r51, 20;
	add.s32 	%r53, %r52, 1072693248;
	mov.b32 	%r54, 0;
	mov.b64 	%fd139, {%r54, %r53};
	mul.f64 	%fd171, %fd139, %fd138;
$L__BB1_22:
	st.global.f64 	[%rd28], %fd171;
	add.f64 	%fd175, %fd20, %fd171;
	add.s32 	%r74, %r74, 2;
	add.s64 	%rd28, %rd28, 16;
	setp.ne.s32 	%p47, %r74, 0;
	@%p47 bra 	$L__BB1_16;
	cvt.u64.u32 	%rd29, %r30;
$L__BB1_24:
	and.b32  	%r56, %r28, 1;
	setp.eq.b32 	%p48, %r56, 1;
	not.pred 	%p49, %p48;
	@%p49 bra 	$L__BB1_29;
	shl.b64 	%rd24, %rd29, 3;
	add.s64 	%rd13, %rd1, %rd24;
	ld.global.f64 	%fd140, [%rd13];
	sub.f64 	%fd29, %fd140, %fd168;
	fma.rn.f64 	%fd141, %fd29, 0d3FF71547652B82FE, 0d4338000000000000;
	{
	.reg .b32 %temp; 
	mov.b64 	{%r25, %temp}, %fd141;
	}
	mov.f64 	%fd142, 0dC338000000000000;
	add.rn.f64 	%fd143, %fd141, %fd142;
	fma.rn.f64 	%fd144, %fd143, 0dBFE62E42FEFA39EF, %fd29;
	fma.rn.f64 	%fd145, %fd143, 0dBC7ABC9E3B39803F, %fd144;
	fma.rn.f64 	%fd146, %fd145, 0d3E5ADE1569CE2BDF, 0d3E928AF3FCA213EA;
	fma.rn.f64 	%fd147, %fd146, %fd145, 0d3EC71DEE62401315;
	fma.rn.f64 	%fd148, %fd147, %fd145, 0d3EFA01997C89EB71;
	fma.rn.f64 	%fd149, %fd148, %fd145, 0d3F2A01A014761F65;
	fma.rn.f64 	%fd150, %fd149, %fd145, 0d3F56C16C1852B7AF;
	fma.rn.f64 	%fd151, %fd150, %fd145, 0d3F81111111122322;
	fma.rn.f64 	%fd152, %fd151, %fd145, 0d3FA55555555502A1;
	fma.rn.f64 	%fd153, %fd152, %fd145, 0d3FC5555555555511;
	fma.rn.f64 	%fd154, %fd153, %fd145, 0d3FE000000000000B;
	fma.rn.f64 	%fd155, %fd154, %fd145, 0d3FF0000000000000;
	fma.rn.f64 	%fd156, %fd155, %fd145, 0d3FF0000000000000;
	{
	.reg .b32 %temp; 
	mov.b64 	{%r26, %temp}, %fd156;
	}
	{
	.reg .b32 %temp; 
	mov.b64 	{%temp, %r27}, %fd156;
	}
	shl.b32 	%r57, %r25, 20;
	add.s32 	%r58, %r57, %r27;
	mov.b64 	%fd174, {%r26, %r58};
	{
	.reg .b32 %temp; 
	mov.b64 	{%temp, %r59}, %fd29;
	}
	mov.b32 	%f6, %r59;
	abs.f32 	%f3, %f6;
	setp.lt.f32 	%p50, %f3, 0f4086232B;
	@%p50 bra 	$L__BB1_28;
	setp.lt.f64 	%p51, %fd29, 0d0000000000000000;
	add.f64 	%fd157, %fd29, 0d7FF0000000000000;
	selp.f64 	%fd174, 0d0000000000000000, %fd157, %p51;
	setp.geu.f32 	%p52, %f3, 0f40874800;
	@%p52 bra 	$L__BB1_28;
	shr.u32 	%r60, %r25, 31;
	add.s32 	%r61, %r25, %r60;
	shr.s32 	%r62, %r61, 1;
	shl.b32 	%r63, %r62, 20;
	add.s32 	%r64, %r27, %r63;
	mov.b64 	%fd158, {%r26, %r64};
	sub.s32 	%r65, %r25, %r62;
	shl.b32 	%r66, %r65, 20;
	add.s32 	%r67, %r66, 1072693248;
	mov.b32 	%r68, 0;
	mov.b64 	%fd159, {%r68, %r67};
	mul.f64 	%fd174, %fd159, %fd158;
$L__BB1_28:
	st.global.f64 	[%rd13], %fd174;
	add.f64 	%fd175, %fd175, %fd174;
$L__BB1_29:
	cvta.to.global.u64 	%rd25, %rd15;
	st.global.f64 	[%rd25], %fd175;
	ret;

}
	// .globl	_Z19cuda_update_weightsiPdPhhS_S_S_
.visible .entry _Z19cuda_update_weightsiPdPhhS_S_S_(
	.param .u32 _Z19cuda_update_weightsiPdPhhS_S_S__param_0,
	.param .u64 .ptr .align 1 _Z19cuda_update_weightsiPdPhhS_S_S__param_1,
	.param .u64 .ptr .align 1 _Z19cuda_update_weightsiPdPhhS_S_S__param_2,
	.param .u8 _Z19cuda_update_weightsiPdPhhS_S_S__param_3,
	.param .u64 .ptr .align 1 _Z19cuda_update_weightsiPdPhhS_S_S__param_4,
	.param .u64 .ptr .align 1 _Z19cuda_update_weightsiPdPhhS_S_S__param_5,
	.param .u64 .ptr .align 1 _Z19cuda_update_weightsiPdPhhS_S_S__param_6
)
{
	.reg .pred 	%p<2>;
	.reg .b16 	%rs<3>;
	.reg .b32 	%r<6>;
	.reg .b64 	%rd<15>;
	.reg .b64 	%fd<9>;

	ld.param.u32 	%r1, [_Z19cuda_update_weightsiPdPhhS_S_S__param_0];
	ld.param.u64 	%rd1, [_Z19cuda_update_weightsiPdPhhS_S_S__param_1];
	ld.param.u64 	%rd2, [_Z19cuda_update_weightsiPdPhhS_S_S__param_2];
	ld.param.u8 	%rs1, [_Z19cuda_update_weightsiPdPhhS_S_S__param_3];
	ld.param.u64 	%rd3, [_Z19cuda_update_weightsiPdPhhS_S_S__param_4];
	ld.param.u64 	%rd4, [_Z19cuda_update_weightsiPdPhhS_S_S__param_6];
	cvta.to.global.u64 	%rd5, %rd1;
	cvta.to.global.u64 	%rd6, %rd2;
	cvta.to.global.u64 	%rd7, %rd4;
	cvta.to.global.u64 	%rd8, %rd3;
	mov.u32 	%r2, %ctaid.x;
	mov.u32 	%r3, %tid.x;
	mad.lo.s32 	%r4, %r1, %r2, %r3;
	mul.wide.u32 	%rd9, %r2, 8;
	add.s64 	%rd10, %rd8, %rd9;
	ld.global.f64 	%fd1, [%rd10];
	ld.global.f64 	%fd2, [%rd7];
	div.rn.f64 	%fd3, %fd1, %fd2;
	cvt.u32.u16 	%r5, %rs1;
	setp.eq.s32 	%p1, %r2, %r5;
	selp.f64 	%fd4, 0d3FF0000000000000, 0d0000000000000000, %p1;
	sub.f64 	%fd5, %fd4, %fd3;
	cvt.u64.u32 	%rd11, %r3;
	add.s64 	%rd12, %rd6, %rd11;
	ld.global.u8 	%rs2, [%rd12];
	cvt.rn.f64.u16 	%fd6, %rs2;
	mul.wide.s32 	%rd13, %r4, 8;
	add.s64 	%rd14, %rd5, %rd13;
	ld.global.f64 	%fd7, [%rd14];
	fma.rn.f64 	%fd8, %fd5, %fd6, %fd7;
	st.global.f64 	[%rd14], %fd8;
	ret;

}


// ===== COMPILED SASS (sm_100) =====

	.target	sm_100

	.elftype	@"ET_EXEC"


//--------------------- .note.nv.tkinfo           --------------------------
	.section	.note.nv.tkinfo,"",@"SHT_NOTE"
	.sectionflags	@"SHF_NOTE_NV_TKINFO"
	.tkinfo
        /*0018*/ 	.word	0x00000002
        /*0030*/ 	.string	""
        /*0030*/ 	.string	"ptxas"
        /*0030*/ 	.string	"Cuda compilation tools, release 13.0, V13.0.88"
        /*0030*/ 	.string	"Build cuda_13.0.r13.0/compiler.36424714_0"
        /*0030*/ 	.string	"-arch sm_100 -m 64 "



//--------------------- .note.nv.cuinfo           --------------------------
	.section	.note.nv.cuinfo,"",@"SHT_NOTE"
	.sectionflags	@"SHF_NOTE_NV_CUINFO"
        /*0018*/ 	.short	0x0002
        /*001a*/ 	.short	0x0064
        /*001c*/ 	.short	0x0082
	.zero		2


//--------------------- .nv.info                  --------------------------
	.section	.nv.info,"",@"SHT_CUDA_INFO"
	.align	4


	//----- nvinfo : EIATTR_REGCOUNT
	.align		4
        /*0000*/ 	.byte	0x04, 0x2f
        /*0002*/ 	.short	(.L_1 - .L_0)
	.align		4
.L_0:
        /*0004*/ 	.word	index@(_Z26cuda_compute_probabilitiesPdS_Phi)
        /*0008*/ 	.word	0x00000012


	//----- nvinfo : EIATTR_FRAME_SIZE
	.align		4
.L_1:
        /*000c*/ 	.byte	0x04, 0x11
        /*000e*/ 	.short	(.L_3 - .L_2)
	.align		4
.L_2:
        /*0010*/ 	.word	index@(_Z26cuda_compute_probabilitiesPdS_Phi)
        /*0014*/ 	.word	0x00000000


	//----- nvinfo : EIATTR_REGCOUNT
	.align		4
.L_3:
        /*0018*/ 	.byte	0x04, 0x2f
        /*001a*/ 	.short	(.L_5 - .L_4)
	.align		4
.L_4:
        /*001c*/ 	.word	index@(_Z13cuda_find_maxiPdS_S_)
        /*0020*/ 	.word	0x0000001e


	//----- nvinfo : EIATTR_FRAME_SIZE
	.align		4
.L_5:
        /*0024*/ 	.byte	0x04, 0x11
        /*0026*/ 	.short	(.L_7 - .L_6)
	.align		4
.L_6:
        /*0028*/ 	.word	index@(_Z13cuda_find_maxiPdS_S_)
        /*002c*/ 	.word	0x00000000


	//----- nvinfo : EIATTR_REGCOUNT
	.align		4
.L_7:
        /*0030*/ 	.byte	0x04, 0x2f
        /*0032*/ 	.short	(.L_9 - .L_8)
	.align		4
.L_8:
        /*0034*/ 	.word	index@(_Z19cuda_update_weightsiPdPhhS_S_S_)
        /*0038*/ 	.word	0x0000001b


	//----- nvinfo : EIATTR_FRAME_SIZE
	.align		4
.L_9:
        /*003c*/ 	.byte	0x04, 0x11
        /*003e*/ 	.short	(.L_11 - .L_10)
	.align		4
.L_10:
        /*0040*/ 	.word	index@($__internal_0_$__cuda_sm20_div_rn_f64_full)
        /*0044*/ 	.word	0x00000000


	//----- nvinfo : EIATTR_FRAME_SIZE
	.align		4
.L_11:
        /*0048*/ 	.byte	0x04, 0x11
        /*004a*/ 	.short	(.L_13 - .L_12)
	.align		4
.L_12:
        /*004c*/ 	.word	index@(_Z19cuda_update_weightsiPdPhhS_S_S_)
        /*0050*/ 	.word	0x00000000


	//----- nvinfo : EIATTR_MIN_STACK_SIZE
	.align		4
.L_13:
        /*0054*/ 	.byte	0x04, 0x12
        /*0056*/ 	.short	(.L_15 - .L_14)
	.align		4
.L_14:
        /*0058*/ 	.word	index@(_Z19cuda_update_weightsiPdPhhS_S_S_)
        /*005c*/ 	.word	0x00000000


	//----- nvinfo : EIATTR_MIN_STACK_SIZE
	.align		4
.L_15:
        /*0060*/ 	.byte	0x04, 0x12
        /*0062*/ 	.short	(.L_17 - .L_16)
	.align		4
.L_16:
        /*0064*/ 	.word	index@(_Z13cuda_find_maxiPdS_S_)
        /*0068*/ 	.word	0x00000000


	//----- nvinfo : EIATTR_MIN_STACK_SIZE
	.align		4
.L_17:
        /*006c*/ 	.byte	0x04, 0x12
        /*006e*/ 	.short	(.L_19 - .L_18)
	.align		4
.L_18:
        /*0070*/ 	.word	index@(_Z26cuda_compute_probabilitiesPdS_Phi)
        /*0074*/ 	.word	0x00000000
.L_19:


//--------------------- .nv.compat                --------------------------
	.section	.nv.compat,"",@"SHT_CUDA_COMPAT_INFO"
	.align	4
        /*0000*/ 	.byte	0x02, 0x09, 0x00, 0x00, 0x02, 0x02, 0x01, 0x00, 0x02, 0x05, 0x05, 0x00, 0x03, 0x07, 0x01, 0x01
        /*0010*/ 	.byte	0x02, 0x03, 0x00, 0x00, 0x02, 0x06, 0x01, 0x00, 0x04, 0x0b, 0x08, 0x00, 0x01, 0x00, 0x00, 0x00
        /*0020*/ 	.byte	0x00, 0x00, 0x00, 0x00


//--------------------- .nv.info._Z19cuda_update_weightsiPdPhhS_S_S_ --------------------------
	.section	.nv.info._Z19cuda_update_weightsiPdPhhS_S_S_,"",@"SHT_CUDA_INFO"
	.sectionflags	@""
	.align	4


	//----- nvinfo : EIATTR_CUDA_API_VERSION
	.align		4
        /*0000*/ 	.byte	0x04, 0x37
        /*0002*/ 	.short	(.L_21 - .L_20)
.L_20:
        /*0004*/ 	.word	0x00000082


	//----- nvinfo : EIATTR_KPARAM_INFO
	.align		4
.L_21:
        /*0008*/ 	.byte	0x04, 0x17
        /*000a*/ 	.short	(.L_23 - .L_22)
.L_22:
        /*000c*/ 	.word	0x00000000
        /*0010*/ 	.short	0x0006
        /*0012*/ 	.short	0x0030
        /*0014*/ 	.byte	0x00, 0xf5, 0x21, 0x00


	//----- nvinfo : EIATTR_KPARAM_INFO
	.align		4
.L_23:
        /*0018*/ 	.byte	0x04, 0x17
        /*001a*/ 	.short	(.L_25 - .L_24)
.L_24:
        /*001c*/ 	.word	0x00000000
        /*0020*/ 	.short	0x0005
        /*0022*/ 	.short	0x0028
        /*0024*/ 	.byte	0x00, 0xf5, 0x21, 0x00


	//----- nvinfo : EIATTR_KPARAM_INFO
	.align		4
.L_25:
        /*0028*/ 	.byte	0x04, 0x17
        /*002a*/ 	.short	(.L_27 - .L_26)
.L_26:
        /*002c*/ 	.word	0x00000000
        /*0030*/ 	.short	0x0004
        /*0032*/ 	.short	0x0020
        /*0034*/ 	.byte	0x00, 0xf5, 0x21, 0x00


	//----- nvinfo : EIATTR_KPARAM_INFO
	.align		4
.L_27:
        /*0038*/ 	.byte	0x04, 0x17
        /*003a*/ 	.short	(.L_29 - .L_28)
.L_28:
        /*003c*/ 	.word	0x00000000
        /*0040*/ 	.short	0x0003
        /*0042*/ 	.short	0x0018
        /*0044*/ 	.byte	0x00, 0xf0, 0x05, 0x00


	//----- nvinfo : EIATTR_KPARAM_INFO
	.align		4
.L_29:
        /*0048*/ 	.byte	0x04, 0x17
        /*004a*/ 	.short	(.L_31 - .L_30)
.L_30:
        /*004c*/ 	.word	0x00000000
        /*0050*/ 	.short	0x0002
        /*0052*/ 	.short	0x0010
        /*0054*/ 	.byte	0x00, 0xf5, 0x21, 0x00


	//----- nvinfo : EIATTR_KPARAM_INFO
	.align		4
.L_31:
        /*0058*/ 	.byte	0x04, 0x17
        /*005a*/ 	.short	(.L_33 - .L_32)
.L_32:
        /*005c*/ 	.word	0x00000000
        /*0060*/ 	.short	0x0001
        /*0062*/ 	.short	0x0008
        /*0064*/ 	.byte	0x00, 0xf5, 0x21, 0x00


	//----- nvinfo : EIATTR_KPARAM_INFO
	.align		4
.L_33:
        /*0068*/ 	.byte	0x04, 0x17
        /*006a*/ 	.short	(.L_35 - .L_34)
.L_34:
        /*006c*/ 	.word	0x00000000
        /*0070*/ 	.short	0x0000
        /*0072*/ 	.short	0x0000
        /*0074*/ 	.byte	0x00, 0xf0, 0x11, 0x00


	//----- nvinfo : EIATTR_SPARSE_MMA_MASK
	.align		4
.L_35:
        /*0078*/ 	.byte	0x03, 0x50
        /*007a*/ 	.short	0x0000


	//----- nvinfo : EIATTR_MAXREG_COUNT
	.align		4
        /*007c*/ 	.byte	0x03, 0x1b
        /*007e*/ 	.short	0x00ff


	//----- nvinfo : EIATTR_MERCURY_ISA_VERSION
	.align		4
        /*0080*/ 	.byte	0x03, 0x5f
        /*0082*/ 	.short	0x0101


	//----- nvinfo : EIATTR_VRC_CTA_INIT_COUNT
	.align		4
        /*0084*/ 	.byte	0x02, 0x4a
	.zero		1
	.zero		1


	//----- nvinfo : EIATTR_EXIT_INSTR_OFFSETS
	.align		4
        /*0088*/ 	.byte	0x04, 0x1c
        /*008a*/ 	.short	(.L_37 - .L_36)


	//   ....[0]....
.L_36:
        /*008c*/ 	.word	0x000002a0


	//----- nvinfo : EIATTR_CRS_STACK_SIZE
	.align		4
.L_37:
        /*0090*/ 	.byte	0x04, 0x1e
        /*0092*/ 	.short	(.L_39 - .L_38)
.L_38:
        /*0094*/ 	.word	0x00000000


	//----- nvinfo : EIATTR_CBANK_PARAM_SIZE
	.align		4
.L_39:
        /*0098*/ 	.byte	0x03, 0x19
        /*009a*/ 	.short	0x0038


	//----- nvinfo : EIATTR_PARAM_CBANK
	.align		4
        /*009c*/ 	.byte	0x04, 0x0a
        /*009e*/ 	.short	(.L_41 - .L_40)
	.align		4
.L_40:
        /*00a0*/ 	.word	index@(.nv.constant0._Z19cuda_update_weightsiPdPhhS_S_S_)
        /*00a4*/ 	.short	0x0380
        /*00a6*/ 	.short	0x0038


	//----- nvinfo : EIATTR_SW_WAR
	.align		4
.L_41:
        /*00a8*/ 	.byte	0x04, 0x36
        /*00aa*/ 	.short	(.L_43 - .L_42)
.L_42:
        /*00ac*/ 	.word	0x00000008
.L_43:


//--------------------- .nv.info._Z13cuda_find_maxiPdS_S_ --------------------------
	.section	.nv.info._Z13cuda_find_maxiPdS_S_,"",@"SHT_CUDA_INFO"
	.sectionflags	@""
	.align	4


	//----- nvinfo : EIATTR_CUDA_API_VERSION
	.align		4
        /*0000*/ 	.byte	0x04, 0x37
        /*0002*/ 	.short	(.L_45 - .L_44)
.L_44:
        /*0004*/ 	.word	0x00000082


	//----- nvinfo : EIATTR_KPARAM_INFO
	.align		4
.L_45:
        /*0008*/ 	.byte	0x04, 0x17
        /*000a*/ 	.short	(.L_47 - .L_46)
.L_46:
        /*000c*/ 	.word	0x00000000
        /*0010*/ 	.short	0x0003
        /*0012*/ 	.short	0x0018
        /*0014*/ 	.byte	0x00, 0xf5, 0x21, 0x00


	//----- nvinfo : EIATTR_KPARAM_INFO
	.align		4
.L_47:
        /*0018*/ 	.byte	0x04, 0x17
        /*001a*/ 	.short	(.L_49 - .L_48)
.L_48:
        /*001c*/ 	.word	0x00000000
        /*0020*/ 	.short	0x0002
        /*0022*/ 	.short	0x0010
        /*0024*/ 	.byte	0x00, 0xf5, 0x21, 0x00


	//----- nvinfo : EIATTR_KPARAM_INFO
	.align		4
.L_49:
        /*0028*/ 	.byte	0x04, 0x17
        /*002a*/ 	.short	(.L_51 - .L_50)
.L_50:
        /*002c*/ 	.word	0x00000000
        /*0030*/ 	.short	0x0001
        /*0032*/ 	.short	0x0008
        /*0034*/ 	.byte	0x00, 0xf5, 0x21, 0x00


	//----- nvinfo : EIATTR_KPARAM_INFO
	.align		4
.L_51:
        /*0038*/ 	.byte	0x04, 0x17
        /*003a*/ 	.short	(.L_53 - .L_52)
.L_52:
        /*003c*/ 	.word	0x00000000
        /*0040*/ 	.short	0x0000
        /*0042*/ 	.short	0x0000
        /*0044*/ 	.byte	0x00, 0xf0, 0x11, 0x00


	//----- nvinfo : EIATTR_SPARSE_MMA_MASK
	.align		4
.L_53:
        /*0048*/ 	.byte	0x03, 0x50
        /*004a*/ 	.short	0x0000


	//----- nvinfo : EIATTR_MAXREG_COUNT
	.align		4
        /*004c*/ 	.byte	0x03, 0x1b
        /*004e*/ 	.short	0x00ff


	//----- nvinfo : EIATTR_MERCURY_ISA_VERSION
	.align		4
        /*0050*/ 	.byte	0x03, 0x5f
        /*0052*/ 	.short	0x0101


	//----- nvinfo : EIATTR_VRC_CTA_INIT_COUNT
	.align		4
        /*0054*/ 	.byte	0x02, 0x4a
	.zero		1
	.zero		1


	//----- nvinfo : EIATTR_EXIT_INSTR_OFFSETS
	.align		4
        /*0058*/ 	.byte	0x04, 0x1c
        /*005a*/ 	.short	(.L_55 - .L_54)


	//   ....[0]....
.L_54:
        /*005c*/ 	.word	0x00001740


	//----- nvinfo : EIATTR_CBANK_PARAM_SIZE
	.align		4
.L_55:
        /*0060*/ 	.byte	0x03, 0x19
        /*0062*/ 	.short	0x0020


	//----- nvinfo : EIATTR_PARAM_CBANK
	.align		4
        /*0064*/ 	.byte	0x04, 0x0a
        /*0066*/ 	.short	(.L_57 - .L_56)
	.align		4
.L_56:
        /*0068*/ 	.word	index@(.nv.constant0._Z13cuda_find_maxiPdS_S_)
        /*006c*/ 	.short	0x0380
        /*006e*/ 	.short	0x0020


	//----- nvinfo : EIATTR_SW_WAR
	.align		4
.L_57:
        /*0070*/ 	.byte	0x04, 0x36
        /*0072*/ 	.short	(.L_59 - .L_58)
.L_58:
        /*0074*/ 	.word	0x00000008
.L_59:


//--------------------- .nv.info._Z26cuda_compute_probabilitiesPdS_Phi --------------------------
	.section	.nv.info._Z26cuda_compute_probabilitiesPdS_Phi,"",@"SHT_CUDA_INFO"
	.sectionflags	@""
	.align	4


	//----- nvinfo : EIATTR_CUDA_API_VERSION
	.align		4
        /*0000*/ 	.byte	0x04, 0x37
        /*0002*/ 	.short	(.L_61 - .L_60)
.L_60:
        /*0004*/ 	.word	0x00000082


	//----- nvinfo : EIATTR_KPARAM_INFO
	.align		4
.L_61:
        /*0008*/ 	.byte	0x04, 0x17
        /*000a*/ 	.short	(.L_63 - .L_62)
.L_62:
        /*000c*/ 	.word	0x00000000
        /*0010*/ 	.short	0x0003
        /*0012*/ 	.short	0x0018
        /*0014*/ 	.byte	0x00, 0xf0, 0x11, 0x00


	//----- nvinfo : EIATTR_KPARAM_INFO
	.align		4
.L_63:
        /*0018*/ 	.byte	0x04, 0x17
        /*001a*/ 	.short	(.L_65 - .L_64)
.L_64:
        /*001c*/ 	.word	0x00000000
        /*0020*/ 	.short	0x0002
        /*0022*/ 	.short	0x0010
        /*0024*/ 	.byte	0x00, 0xf5, 0x21, 0x00


	//----- nvinfo : EIATTR_KPARAM_INFO
	.align		4
.L_65:
        /*0028*/ 	.byte	0x04, 0x17
        /*002a*/ 	.short	(.L_67 - .L_66)
.L_66:
        /*002c*/ 	.word	0x00000000
        /*0030*/ 	.short	0x0001
        /*0032*/ 	.short	0x0008
        /*0034*/ 	.byte	0x00, 0xf5, 0x21, 0x00


	//----- nvinfo : EIATTR_KPARAM_INFO
	.align		4
.L_67:
        /*0038*/ 	.byte	0x04, 0x17
        /*003a*/ 	.short	(.L_69 - .L_68)
.L_68:
        /*003c*/ 	.word	0x00000000
        /*0040*/ 	.short	0x0000
        /*0042*/ 	.short	0x0000
        /*0044*/ 	.byte	0x00, 0xf5, 0x21, 0x00


	//----- nvinfo : EIATTR_SPARSE_MMA_MASK
	.align		4
.L_69:
        /*0048*/ 	.byte	0x03, 0x50
        /*004a*/ 	.short	0x0000


	//----- nvinfo : EIATTR_MAXREG_COUNT
	.align		4
        /*004c*/ 	.byte	0x03, 0x1b
        /*004e*/ 	.short	0x00ff


	//----- nvinfo : EIATTR_NUM_BARRIERS
	.align		4
        /*0050*/ 	.byte	0x02, 0x4c
        /*0052*/ 	.byte	0x01
	.zero		1


	//----- nvinfo : EIATTR_MERCURY_ISA_VERSION
	.align		4
        /*0054*/ 	.byte	0x03, 0x5f
        /*0056*/ 	.short	0x0101


	//----- nvinfo : EIATTR_VRC_CTA_INIT_COUNT
	.align		4
        /*0058*/ 	.byte	0x02, 0x4a
	.zero		1
	.zero		1


	//----- nvinfo : EIATTR_EXIT_INSTR_OFFSETS
	.align		4
        /*005c*/ 	.byte	0x04, 0x1c
        /*005e*/ 	.short	(.L_71 - .L_70)


	//   ....[0]....
.L_70:
        /*0060*/ 	.word	0x00000360


	//   ....[1]....
        /*0064*/ 	.word	0x000003e0


	//----- nvinfo : EIATTR_CBANK_PARAM_SIZE
	.align		4
.L_71:
        /*0068*/ 	.byte	0x03, 0x19
        /*006a*/ 	.short	0x001c


	//----- nvinfo : EIATTR_PARAM_CBANK
	.align		4
        /*006c*/ 	.byte	0x04, 0x0a
        /*006e*/ 	.short	(.L_73 - .L_72)
	.align		4
.L_72:
        /*0070*/ 	.word	index@(.nv.constant0._Z26cuda_compute_probabilitiesPdS_Phi)
        /*0074*/ 	.short	0x0380
        /*0076*/ 	.short	0x001c


	//----- nvinfo : EIATTR_SW_WAR
	.align		4
.L_73:
        /*0078*/ 	.byte	0x04, 0x36
        /*007a*/ 	.short	(.L_75 - .L_74)
.L_74:
        /*007c*/ 	.word	0x00000008
.L_75:


//--------------------- .nv.callgraph             --------------------------
	.section	.nv.callgraph,"",@"SHT_CUDA_CALLGRAPH"
	.align	4
	.sectionentsize	8
	.align		4
        /*0000*/ 	.word	0x00000000
	.align		4
        /*0004*/ 	.word	0xffffffff
	.align		4
        /*0008*/ 	.word	0x00000000
	.align		4
        /*000c*/ 	.word	0xfffffffe
	.align		4
        /*0010*/ 	.word	0x00000000
	.align		4
        /*0014*/ 	.word	0xfffffffd
	.align		4
        /*0018*/ 	.word	0x00000000
	.align		4
        /*001c*/ 	.word	0xfffffffc


//--------------------- .text._Z19cuda_update_weightsiPdPhhS_S_S_ --------------------------
	.section	.text._Z19cuda_update_weightsiPdPhhS_S_S_,"ax",@progbits
	.align	128
        .global         _Z19cuda_update_weightsiPdPhhS_S_S_
        .type           _Z19cuda_update_weightsiPdPhhS_S_S_,@function
        .size           _Z19cuda_update_weightsiPdPhhS_S_S_,(.L_x_23 - _Z19cuda_update_weightsiPdPhhS_S_S_)
        .other          _Z19cuda_update_weightsiPdPhhS_S_S_,@"STO_CUDA_ENTRY STV_DEFAULT"
_Z19cuda_update_weightsiPdPhhS_S_S_:
.text._Z19cuda_update_weightsiPdPhhS_S_S_:
[----:B------:R-:W-:Y:S08]  /*0000*/  LDC R1, c[0x0][0x37c] ;  /* 0x0000df00ff017b82 */ /* 0x000ff00000000800 */
[----:B------:R-:W0:Y:S01]  /*0010*/  LDC.64 R4, c[0x0][0x3b0] ;  /* 0x0000ec00ff047b82 */ /* 0x000e220000000a00 */
[----:B------:R-:W0:Y:S01]  /*0020*/  LDCU.64 UR4, c[0x0][0x358] ;  /* 0x00006b00ff0477ac */ /* 0x000e220008000a00 */
[----:B------:R-:W1:Y:S06]  /*0030*/  S2R R0, SR_CTAID.X ;  /* 0x0000000000007919 */ /* 0x000e6c0000002500 */
[----:B------:R-:W1:Y:S01]  /*0040*/  LDC.64 R8, c[0x0][0x3a0] ;  /* 0x0000e800ff087b82 */ /* 0x000e620000000a00 */
[----:B------:R-:W-:Y:S01]  /*0050*/  IMAD.MOV.U32 R2, RZ, RZ, 0x1 ;  /* 0x00000001ff027424 */ /* 0x000fe200078e00ff */
[----:B------:R-:W2:Y:S01]  /*0060*/  LDCU UR7, c[0x0][0x380] ;  /* 0x00007000ff0777ac */ /* 0x000ea20008000800 */
[----:B------:R-:W3:Y:S01]  /*0070*/  LDCU.U8 UR6, c[0x0][0x398] ;  /* 0x00007300ff0677ac */ /* 0x000ee20008000000 */
[----:B0-----:R-:W4:Y:S01]  /*0080*/  LDG.E.64 R4, desc[UR4][R4.64] ;  /* 0x0000000404047981 */ /* 0x001f22000c1e1b00 */
[----:B-1----:R-:W-:-:S06]  /*0090*/  IMAD.WIDE.U32 R8, R0, 0x8, R8 ;  /* 0x0000000800087825 */ /* 0x002fcc00078e0008 */
[----:B------:R-:W5:Y:S01]  /*00a0*/  LDG.E.64 R8, desc[UR4][R8.64] ;  /* 0x0000000408087981 */ /* 0x000f62000c1e1b00 */
[----:B----4-:R-:W0:Y:S01]  /*00b0*/  MUFU.RCP64H R3, R5 ;  /* 0x0000000500037308 */ /* 0x010e220000001800 */
[----:B-----5:R-:W-:Y:S01]  /*00c0*/  FSETP.GEU.AND P1, PT, |R9|, 6.5827683646048100446e-37, PT ;  /* 0x036000000900780b */ /* 0x020fe20003f2e200 */
[----:B0-----:R-:W-:-:S08]  /*00d0*/  DFMA R6, -R4, R2, 1 ;  /* 0x3ff000000406742b */ /* 0x001fd00000000102 */
[----:B------:R-:W-:-:S08]  /*00e0*/  DFMA R6, R6, R6, R6 ;  /* 0x000000060606722b */ /* 0x000fd00000000006 */
[----:B------:R-:W-:-:S08]  /*00f0*/  DFMA R6, R2, R6, R2 ;  /* 0x000000060206722b */ /* 0x000fd00000000002 */
[----:B------:R-:W-:-:S08]  /*0100*/  DFMA R2, -R4, R6, 1 ;  /* 0x3ff000000402742b */ /* 0x000fd00000000106 */
[----:B------:R-:W-:Y:S01]  /*0110*/  DFMA R2, R6, R2, R6 ;  /* 0x000000020602722b */ /* 0x000fe20000000006 */
[----:B------:R-:W2:Y:S07]  /*0120*/  S2R R7, SR_TID.X ;  /* 0x0000000000077919 */ /* 0x000eae0000002100 */
[----:B------:R-:W-:-:S08]  /*0130*/  DMUL R10, R8, R2 ;  /* 0x00000002080a7228 */ /* 0x000fd00000000000 */
[----:B------:R-:W-:-:S08]  /*0140*/  DFMA R12, -R4, R10, R8 ;  /* 0x0000000a040c722b */ /* 0x000fd00000000108 */
[----:B------:R-:W-:-:S10]  /*0150*/  DFMA R2, R2, R12, R10 ;  /* 0x0000000c0202722b */ /* 0x000fd4000000000a */
[----:B------:R-:W-:-:S05]  /*0160*/  FFMA R6, RZ, R5, R3 ;  /* 0x00000005ff067223 */ /* 0x000fca0000000003 */
[----:B------:R-:W-:Y:S01]  /*0170*/  FSETP.GT.AND P0, PT, |R6|, 1.469367938527859385e-39, PT ;  /* 0x001000000600780b */ /* 0x000fe20003f04200 */
[----:B--2---:R-:W-:-:S12]  /*0180*/  IMAD R6, R0, UR7, R7 ;  /* 0x0000000700067c24 */ /* 0x004fd8000f8e0207 */
[----:B---3--:R-:W-:Y:S05]  /*0190*/  @P0 BRA P1, `(.L_x_0) ;  /* 0x0000000000080947 */ /* 0x008fea0000800000 */
[----:B------:R-:W-:-:S07]  /*01a0*/  MOV R12, 0x1c0 ;  /* 0x000001c0000c7802 */ /* 0x000fce0000000f00 */
[----:B------:R-:W-:Y:S05]  /*01b0*/  CALL.REL.NOINC `($__internal_0_$__cuda_sm20_div_rn_f64_full) ;  /* 0x00000000003c7944 */ /* 0x000fea0003c00000 */
.L_x_0:
[----:B------:R-:W0:Y:S01]  /*01c0*/  LDCU.64 UR8, c[0x0][0x390] ;  /* 0x00007200ff0877ac */ /* 0x000e220008000a00 */
[----:B------:R-:W1:Y:S01]  /*01d0*/  LDC.64 R4, c[0x0][0x388] ;  /* 0x0000e200ff047b82 */ /* 0x000e620000000a00 */
[----:B0-----:R-:W-:-:S05]  /*01e0*/  IADD3 R12, P0, PT, R7, UR8, RZ ;  /* 0x00000008070c7c10 */ /* 0x001fca000ff1e0ff */
[----:B------:R-:W-:-:S05]  /*01f0*/  IMAD.X R13, RZ, RZ, UR9, P0 ;  /* 0x00000009ff0d7e24 */ /* 0x000fca00080e06ff */
[----:B------:R-:W2:Y:S01]  /*0200*/  LDG.E.U8 R12, desc[UR4][R12.64] ;  /* 0x000000040c0c7981 */ /* 0x000ea2000c1e1100 */
[----:B-1----:R-:W-:-:S05]  /*0210*/  IMAD.WIDE R6, R6, 0x8, R4 ;  /* 0x0000000806067825 */ /* 0x002fca00078e0204 */
[----:B------:R-:W3:Y:S01]  /*0220*/  LDG.E.64 R8, desc[UR4][R6.64] ;  /* 0x0000000406087981 */ /* 0x000ee2000c1e1b00 */
[----:B------:R-:W-:Y:S01]  /*0230*/  ISETP.NE.AND P0, PT, R0, UR6, PT ;  /* 0x0000000600007c0c */ /* 0x000fe2000bf05270 */
[----:B------:R-:W-:-:S03]  /*0240*/  IMAD.MOV.U32 R10, RZ, RZ, RZ ;  /* 0x000000ffff0a7224 */ /* 0x000fc600078e00ff */
[----:B------:R-:W-:-:S06]  /*0250*/  FSEL R11, RZ, 1.875, P0 ;  /* 0x3ff00000ff0b7808 */ /* 0x000fcc0000000000 */
[----:B------:R-:W-:Y:S01]  /*0260*/  DADD R2, -R2, R10 ;  /* 0x0000000002027229 */ /* 0x000fe2000000010a */
[----:B--2---:R-:W3:Y:S07]  /*0270*/  I2F.F64.U16 R4, R12 ;  /* 0x0000000c00047312 */ /* 0x004eee0000101800 */
[----:B---3--:R-:W-:-:S07]  /*0280*/  DFMA R2, R2, R4, R8 ;  /* 0x000000040202722b */ /* 0x008fce0000000008 */
[----:B------:R-:W-:Y:S01]  /*0290*/  STG.E.64 desc[UR4][R6.64], R2 ;  /* 0x0000000206007986 */ /* 0x000fe2000c101b04 */
[----:B------:R-:W-:Y:S05]  /*02a0*/  EXIT ;  /* 0x000000000000794d */ /* 0x000fea0003800000 */
        .weak           $__internal_0_$__cuda_sm20_div_rn_f64_full
        .type           $__internal_0_$__cuda_sm20_div_rn_f64_full,@function
        .size           $__internal_0_$__cuda_sm20_div_rn_f64_full,(.L_x_23 - $__internal_0_$__cuda_sm20_div_rn_f64_full)
$__internal_0_$__cuda_sm20_div_rn_f64_full:
[C---:B------:R-:W-:Y:S01]  /*02b0*/  FSETP.GEU.AND P0, PT, |R5|.reuse, 1.469367938527859385e-39, PT ;  /* 0x001000000500780b */ /* 0x040fe20003f0e200 */
[----:B------:R-:W-:Y:S01]  /*02c0*/  IMAD.MOV.U32 R14, RZ, RZ, 0x1 ;  /* 0x00000001ff0e7424 */ /* 0x000fe200078e00ff */
[C---:B------:R-:W-:Y:S01]  /*02d0*/  LOP3.LUT R2, R5.reuse, 0x800fffff, RZ, 0xc0, !PT ;  /* 0x800fffff05027812 */ /* 0x040fe200078ec0ff */
[----:B------:R-:W-:Y:S01]  /*02e0*/  IMAD.MOV.U32 R13, RZ, RZ, 0x1ca00000 ;  /* 0x1ca00000ff0d7424 */ /* 0x000fe200078e00ff */
[----:B------:R-:W-:Y:S02]  /*02f0*/  LOP3.LUT R17, R5, 0x7ff00000, RZ, 0xc0, !PT ;  /* 0x7ff0000005117812 */ /* 0x000fe400078ec0ff */
[----:B------:R-:W-:Y:S01]  /*0300*/  LOP3.LUT R3, R2, 0x3ff00000, RZ, 0xfc, !PT ;  /* 0x3ff0000002037812 */ /* 0x000fe200078efcff */
[----:B------:R-:W-:Y:S01]  /*0310*/  IMAD.MOV.U32 R2, RZ, RZ, R4 ;  /* 0x000000ffff027224 */ /* 0x000fe200078e0004 */
[----:B------:R-:W-:-:S04]  /*0320*/  LOP3.LUT R16, R9, 0x7ff00000, RZ, 0xc0, !PT ;  /* 0x7ff0000009107812 */ /* 0x000fc800078ec0ff */
[----:B------:R-:W-:Y:S01]  /*0330*/  ISETP.GE.U32.AND P1, PT, R16, R17, PT ;  /* 0x000000111000720c */ /* 0x000fe20003f26070 */
[----:B------:R-:W-:Y:S01]  /*0340*/  @!P0 DMUL R2, R4, 8.98846567431157953865e+307 ;  /* 0x7fe0000004028828 */ /* 0x000fe20000000000 */
[----:B------:R-:W-:-:S05]  /*0350*/  IMAD.MOV.U32 R23, RZ, RZ, R16 ;  /* 0x000000ffff177224 */ /* 0x000fca00078e0010 */
[----:B------:R-:W0:Y:S02]  /*0360*/  MUFU.RCP64H R15, R3 ;  /* 0x00000003000f7308 */ /* 0x000e240000001800 */
[----:B0-----:R-:W-:-:S08]  /*0370*/  DFMA R10, R14, -R2, 1 ;  /* 0x3ff000000e0a742b */ /* 0x001fd00000000802 */
[----:B------:R-:W-:-:S08]  /*0380*/  DFMA R10, R10, R10, R10 ;  /* 0x0000000a0a0a722b */ /* 0x000fd0000000000a */
[----:B------:R-:W-:Y:S01]  /*0390*/  DFMA R14, R14, R10, R14 ;  /* 0x0000000a0e0e722b */ /* 0x000fe2000000000e */
[----:B------:R-:W-:Y:S01]  /*03a0*/  SEL R11, R13, 0x63400000, !P1 ;  /* 0x634000000d0b7807 */ /* 0x000fe20004800000 */
[----:B------:R-:W-:Y:S01]  /*03b0*/  IMAD.MOV.U32 R10, RZ, RZ, R8 ;  /* 0x000000ffff0a7224 */ /* 0x000fe200078e0008 */
[----:B------:R-:W-:Y:S02]  /*03c0*/  FSETP.GEU.AND P1, PT, |R9|, 1.469367938527859385e-39, PT ;  /* 0x001000000900780b */ /* 0x000fe40003f2e200 */
[----:B------:R-:W-:-:S03]  /*03d0*/  LOP3.LUT R11, R11, 0x800fffff, R9, 0xf8, !PT ;  /* 0x800fffff0b0b7812 */ /* 0x000fc600078ef809 */
[----:B------:R-:W-:-:S08]  /*03e0*/  DFMA R18, R14, -R2, 1 ;  /* 0x3ff000000e12742b */ /* 0x000fd00000000802 */
[----:B------:R-:W-:Y:S01]  /*03f0*/  DFMA R14, R14, R18, R14 ;  /* 0x000000120e0e722b */ /* 0x000fe2000000000e */
[----:B------:R-:W-:Y:S10]  /*0400*/  @P1 BRA `(.L_x_1) ;  /* 0x0000000000201947 */ /* 0x000ff40003800000 */
[----:B------:R-:W-:Y:S01]  /*0410*/  LOP3.LUT R19, R5, 0x7ff00000, RZ, 0xc0, !PT ;  /* 0x7ff0000005137812 */ /* 0x000fe200078ec0ff */
[----:B------:R-:W-:-:S03]  /*0420*/  IMAD.MOV.U32 R18, RZ, RZ, RZ ;  /* 0x000000ffff127224 */ /* 0x000fc600078e00ff */
[----:B------:R-:W-:-:S04]  /*0430*/  ISETP.GE.U32.AND P1, PT, R16, R19, PT ;  /* 0x000000131000720c */ /* 0x000fc80003f26070 */
[----:B------:R-:W-:-:S04]  /*0440*/  SEL R19, R13, 0x63400000, !P1 ;  /* 0x634000000d137807 */ /* 0x000fc80004800000 */
[----:B------:R-:W-:-:S04]  /*0450*/  LOP3.LUT R19, R19, 0x80000000, R9, 0xf8, !PT ;  /* 0x8000000013137812 */ /* 0x000fc800078ef809 */
[----:B------:R-:W-:-:S06]  /*0460*/  LOP3.LUT R19, R19, 0x100000, RZ, 0xfc, !PT ;  /* 0x0010000013137812 */ /* 0x000fcc00078efcff */
[----:B------:R-:W-:-:S10]  /*0470*/  DFMA R10, R10, 2, -R18 ;  /* 0x400000000a0a782b */ /* 0x000fd40000000812 */
[----:B------:R-:W-:-:S07]  /*0480*/  LOP3.LUT R23, R11, 0x7ff00000, RZ, 0xc0, !PT ;  /* 0x7ff000000b177812 */ /* 0x000fce00078ec0ff */
.L_x_1:
[----:B------:R-:W-:Y:S01]  /*0490*/  IMAD.MOV.U32 R22, RZ, RZ, R17 ;  /* 0x000000ffff167224 */ /* 0x000fe200078e0011 */
[----:B------:R-:W-:Y:S01]  /*04a0*/  @!P0 LOP3.LUT R22, R3, 0x7ff00000, RZ, 0xc0, !PT ;  /* 0x7ff0000003168812 */ /* 0x000fe200078ec0ff */
[----:B------:R-:W-:Y:S01]  /*04b0*/  VIADD R17, R23, 0xffffffff ;  /* 0xffffffff17117836 */ /* 0x000fe20000000000 */
[----:B------:R-:W-:-:S03]  /*04c0*/  DMUL R18, R14, R10 ;  /* 0x0000000a0e127228 */ /* 0x000fc60000000000 */
[----:B------:R-:W-:Y:S01]  /*04d0*/  VIADD R24, R22, 0xffffffff ;  /* 0xffffffff16187836 */ /* 0x000fe20000000000 */
[----:B------:R-:W-:-:S04]  /*04e0*/  ISETP.GT.U32.AND P0, PT, R17, 0x7feffffe, PT ;  /* 0x7feffffe1100780c */ /* 0x000fc80003f04070 */
[----:B------:R-:W-:Y:S01]  /*04f0*/  ISETP.GT.U32.OR P0, PT, R24, 0x7feffffe, P0 ;  /* 0x7feffffe1800780c */ /* 0x000fe20000704470 */
[----:B------:R-:W-:-:S08]  /*0500*/  DFMA R20, R18, -R2, R10 ;  /* 0x800000021214722b */ /* 0x000fd0000000000a */
[----:B------:R-:W-:-:S04]  /*0510*/  DFMA R14, R14, R20, R18 ;  /* 0x000000140e0e722b */ /* 0x000fc80000000012 */
[----:B------:R-:W-:Y:S07]  /*0520*/  @P0 BRA `(.L_x_2) ;  /* 0x00000000006c0947 */ /* 0x000fee0003800000 */
[----:B------:R-:W-:-:S04]  /*0530*/  LOP3.LUT R9, R5, 0x7ff00000, RZ, 0xc0, !PT ;  /* 0x7ff0000005097812 */ /* 0x000fc800078ec0ff */
[CC--:B------:R-:W-:Y:S02]  /*0540*/  VIADDMNMX R8, R16.reuse, -R9.reuse, 0xb9600000, !PT ;  /* 0xb960000010087446 */ /* 0x0c0fe40007800909 */
[----:B------:R-:W-:Y:S02]  /*0550*/  ISETP.GE.U32.AND P0, PT, R16, R9, PT ;  /* 0x000000091000720c */ /* 0x000fe40003f06070 */
[----:B------:R-:W-:Y:S02]  /*0560*/  VIMNMX R8, PT, PT, R8, 0x46a00000, PT ;  /* 0x46a0000008087848 */ /* 0x000fe40003fe0100 */
[----:B------:R-:W-:-:S05]  /*0570*/  SEL R13, R13, 0x63400000, !P0 ;  /* 0x634000000d0d7807 */ /* 0x000fca0004000000 */
[----:B------:R-:W-:Y:S02]  /*0580*/  IMAD.IADD R13, R8, 0x1, -R13 ;  /* 0x00000001080d7824 */ /* 0x000fe400078e0a0d */
[----:B------:R-:W-:Y:S02]  /*0590*/  IMAD.MOV.U32 R8, RZ, RZ, RZ ;  /* 0x000000ffff087224 */ /* 0x000fe400078e00ff */
[----:B------:R-:W-:-:S06]  /*05a0*/  VIADD R9, R13, 0x7fe00000 ;  /* 0x7fe000000d097836 */ /* 0x000fcc0000000000 */
[----:B------:R-:W-:-:S10]  /*05b0*/  DMUL R16, R14, R8 ;  /* 0x000000080e107228 */ /* 0x000fd40000000000 */
[----:B------:R-:W-:-:S13]  /*05c0*/  FSETP.GTU.AND P0, PT, |R17|, 1.469367938527859385e-39, PT ;  /* 0x001000001100780b */ /* 0x000fda0003f0c200 */
[----:B------:R-:W-:Y:S05]  /*05d0*/  @P0 BRA `(.L_x_3) ;  /* 0x0000000000940947 */ /* 0x000fea0003800000 */
[----:B------:R-:W-:Y:S01]  /*05e0*/  DFMA R2, R14, -R2, R10 ;  /* 0x800000020e02722b */ /* 0x000fe2000000000a */
[----:B------:R-:W-:-:S09]  /*05f0*/  IMAD.MOV.U32 R8, RZ, RZ, RZ ;  /* 0x000000ffff087224 */ /* 0x000fd200078e00ff */
[C---:B------:R-:W-:Y:S02]  /*0600*/  FSETP.NEU.AND P0, PT, R3.reuse, RZ, PT ;  /* 0x000000ff0300720b */ /* 0x040fe40003f0d000 */
[----:B------:R-:W-:-:S04]  /*0610*/  LOP3.LUT R5, R3, 0x80000000, R5, 0x48, !PT ;  /* 0x8000000003057812 */ /* 0x000fc800078e4805 */
[----:B------:R-:W-:-:S07]  /*0620*/  LOP3.LUT R9, R5, R9, RZ, 0xfc, !PT ;  /* 0x0000000905097212 */ /* 0x000fce00078efcff */
[----:B------:R-:W-:Y:S05]  /*0630*/  @!P0 BRA `(.L_x_3) ;  /* 0x00000000007c8947 */ /* 0x000fea0003800000 */
[----:B------:R-:W-:Y:S01]  /*0640*/  IMAD.MOV R3, RZ, RZ, -R13 ;  /* 0x000000ffff037224 */ /* 0x000fe200078e0a0d */
[----:B------:R-:W-:Y:S01]  /*0650*/  DMUL.RP R8, R14, R8 ;  /* 0x000000080e087228 */ /* 0x000fe20000008000 */
[----:B------:R-:W-:Y:S01]  /*0660*/  IMAD.MOV.U32 R2, RZ, RZ, RZ ;  /* 0x000000ffff027224 */ /* 0x000fe200078e00ff */
[----:B------:R-:W-:-:S05]  /*0670*/  IADD3 R13, PT, PT, -R13, -0x43300000, RZ ;  /* 0xbcd000000d0d7810 */ /* 0x000fca0007ffe1ff */
[----:B------:R-:W-:-:S03]  /*0680*/  DFMA R2, R16, -R2, R14 ;  /* 0x800000021002722b */ /* 0x000fc6000000000e */
[----:B------:R-:W-:-:S07]  /*0690*/  LOP3.LUT R5, R9, R5, RZ, 0x3c, !PT ;  /* 0x0000000509057212 */ /* 0x000fce00078e3cff */
[----:B------:R-:W-:-:S04]  /*06a0*/  FSETP.NEU.AND P0, PT, |R3|, R13, PT ;  /* 0x0000000d0300720b */ /* 0x000fc80003f0d200 */
[----:B------:R-:W-:Y:S02]  /*06b0*/  FSEL R16, R8, R16, !P0 ;  /* 0x0000001008107208 */ /* 0x000fe40004000000 */
[----:B------:R-:W-:Y:S01]  /*06c0*/  FSEL R17, R5, R17, !P0 ;  /* 0x0000001105117208 */ /* 0x000fe20004000000 */
[----:B------:R-:W-:Y:S06]  /*06d0*/  BRA `(.L_x_3) ;  /* 0x0000000000547947 */ /* 0x000fec0003800000 */
.L_x_2:
[----:B------:R-:W-:-:S14]  /*06e0*/  DSETP.NAN.AND P0, PT, R8, R8, PT ;  /* 0x000000080800722a */ /* 0x000fdc0003f08000 */
[----:B------:R-:W-:Y:S05]  /*06f0*/  @P0 BRA `(.L_x_4) ;  /* 0x0000000000440947 */ /* 0x000fea0003800000 */
[----:B------:R-:W-:-:S14]  /*0700*/  DSETP.NAN.AND P0, PT, R4, R4, PT ;  /* 0x000000040400722a */ /* 0x000fdc0003f08000 */
[----:B------:R-:W-:Y:S05]  /*0710*/  @P0 BRA `(.L_x_5) ;  /* 0x0000000000300947 */ /* 0x000fea0003800000 */
[----:B------:R-:W-:Y:S01]  /*0720*/  ISETP.NE.AND P0, PT, R23, R22, PT ;  /* 0x000000161700720c */ /* 0x000fe20003f05270 */
[----:B------:R-:W-:Y:S02]  /*0730*/  IMAD.MOV.U32 R16, RZ, RZ, 0x0 ;  /* 0x00000000ff107424 */ /* 0x000fe400078e00ff */
[----:B------:R-:W-:-:S10]  /*0740*/  IMAD.MOV.U32 R17, RZ, RZ, -0x80000 ;  /* 0xfff80000ff117424 */ /* 0x000fd400078e00ff */
[----:B------:R-:W-:Y:S05]  /*0750*/  @!P0 BRA `(.L_x_3) ;  /* 0x0000000000348947 */ /* 0x000fea0003800000 */
[----:B------:R-:W-:Y:S02]  /*0760*/  ISETP.NE.AND P0, PT, R23, 0x7ff00000, PT ;  /* 0x7ff000001700780c */ /* 0x000fe40003f05270 */
[----:B------:R-:W-:Y:S02]  /*0770*/  LOP3.LUT R17, R9, 0x80000000, R5, 0x48, !PT ;  /* 0x8000000009117812 */ /* 0x000fe400078e4805 */
[----:B------:R-:W-:-:S13]  /*0780*/  ISETP.EQ.OR P0, PT, R22, RZ, !P0 ;  /* 0x000000ff1600720c */ /* 0x000fda0004702670 */
[----:B------:R-:W-:Y:S01]  /*0790*/  @P0 LOP3.LUT R2, R17, 0x7ff00000, RZ, 0xfc, !PT ;  /* 0x7ff0000011020812 */ /* 0x000fe200078efcff */
[----:B------:R-:W-:Y:S02]  /*07a0*/  @!P0 IMAD.MOV.U32 R16, RZ, RZ, RZ ;  /* 0x000000ffff108224 */ /* 0x000fe400078e00ff */
[----:B------:R-:W-:Y:S02]  /*07b0*/  @P0 IMAD.MOV.U32 R16, RZ, RZ, RZ ;  /* 0x000000ffff100224 */ /* 0x000fe400078e00ff */
[----:B------:R-:W-:Y:S01]  /*07c0*/  @P0 IMAD.MOV.U32 R17, RZ, RZ, R2 ;  /* 0x000000ffff110224 */ /* 0x000fe200078e0002 */
[----:B------:R-:W-:Y:S06]  /*07d0*/  BRA `(.L_x_3) ;  /* 0x0000000000147947 */ /* 0x000fec0003800000 */
.L_x_5:
[----:B------:R-:W-:Y:S01]  /*07e0*/  LOP3.LUT R17, R5, 0x80000, RZ, 0xfc, !PT ;  /* 0x0008000005117812 */ /* 0x000fe200078efcff */
[----:B------:R-:W-:Y:S01]  /*07f0*/  IMAD.MOV.U32 R16, RZ, RZ, R4 ;  /* 0x000000ffff107224 */ /* 0x000fe200078e0004 */
[----:B------:R-:W-:Y:S06]  /*0800*/  BRA `(.L_x_3) ;  /* 0x0000000000087947 */ /* 0x000fec0003800000 */
.L_x_4:
[----:B------:R-:W-:Y:S01]  /*0810*/  LOP3.LUT R17, R9, 0x80000, RZ, 0xfc, !PT ;  /* 0x0008000009117812 */ /* 0x000fe200078efcff */
[----:B------:R-:W-:-:S07]  /*0820*/  IMAD.MOV.U32 R16, RZ, RZ, R8 ;  /* 0x000000ffff107224 */ /* 0x000fce00078e0008 */
.L_x_3:
[----:B------:R-:W-:Y:S02]  /*0830*/  IMAD.MOV.U32 R13, RZ, RZ, 0x0 ;  /* 0x00000000ff0d7424 */ /* 0x000fe400078e00ff */
[----:B------:R-:W-:Y:S02]  /*0840*/  IMAD.MOV.U32 R2, RZ, RZ, R16 ;  /* 0x000000ffff027224 */ /* 0x000fe400078e0010 */
[----:B------:R-:W-:Y:S01]  /*0850*/  IMAD.MOV.U32 R3, RZ, RZ, R17 ;  /* 0x000000ffff037224 */ /* 0x000fe200078e0011 */
[----:B------:R-:W-:Y:S06]  /*0860*/  RET.REL.NODEC R12 `(_Z19cuda_update_weightsiPdPhhS_S_S_) ;  /* 0xfffffff40ce47950 */ /* 0x000fec0003c3ffff */
.L_x_6:
[----:B------:R-:W-:-:S00]  /*0870*/  BRA `(.L_x_6) ;  /* 0xfffffffc00fc7947 */ /* 0x000fc0000383ffff */
[----:B------:R-:W-:-:S00]  /*0880*/  NOP ;  /* 0x0000000000007918 */ /* 0x000fc00000000000 */
[----:B------:R-:W-:-:S00]  /*0890*/  NOP ;  /* 0x0000000000007918 */ /* 0x000fc00000000000 */
[----:B------:R-:W-:-:S00]  /*08a0*/  NOP ;  /* 0x0000000000007918 */ /* 0x000fc00000000000 */
[----:B------:R-:W-:-:S00]  /*08b0*/  NOP ;  /* 0x0000000000007918 */ /* 0x000fc00000000000 */
[----:B------:R-:W-:-:S00]  /*08c0*/  NOP ;  /* 0x0000000000007918 */ /* 0x000fc00000000000 */
[----:B------:R-:W-:-:S00]  /*08d0*/  NOP ;  /* 0x0000000000007918 */ /* 0x000fc00000000000 */
[----:B------:R-:W-:-:S00]  /*08e0*/  NOP ;  /* 0x0000000000007918 */ /* 0x000fc00000000000 */
[----:B------:R-:W-:-:S00]  /*08f0*/  NOP ;  /* 0x0000000000007918 */ /* 0x000fc00000000000 */
.L_x_23:


//--------------------- .text._Z13cuda_find_maxiPdS_S_ --------------------------
	.section	.text._Z13cuda_find_maxiPdS_S_,"ax",@progbits
	.align	128
        .global         _Z13cuda_find_maxiPdS_S_
        .type           _Z13cuda_find_maxiPdS_S_,@function
        .size           _Z13cuda_find_maxiPdS_S_,(.L_x_25 - _Z13cuda_find_maxiPdS_S_)
        .other          _Z13cuda_find_maxiPdS_S_,@"STO_CUDA_ENTRY STV_DEFAULT"
_Z13cuda_find_maxiPdS_S_:
.text._Z13cuda_find_maxiPdS_S_:
[----:B------:R-:W-:Y:S01]  /*0000*/  LDC R1, c[0x0][0x37c] ;  /* 0x0000df00ff017b82 */ /* 0x000fe20000000800 */
[----:B------:R-:W0:Y:S01]  /*0010*/  LDCU UR6, c[0x0][0x380] ;  /* 0x00007000ff0677ac */ /* 0x000e220008000800 */
[----:B------:R-:W-:Y:S02]  /*0020*/  IMAD.MOV.U32 R2, RZ, RZ, 0x0 ;  /* 0x00000000ff027424 */ /* 0x000fe400078e00ff */
[----:B------:R-:W-:Y:S01]  /*0030*/  IMAD.MOV.U32 R3, RZ, RZ, 0x100000 ;  /* 0x00100000ff037424 */ /* 0x000fe200078e00ff */
[----:B------:R-:W1:Y:S01]  /*0040*/  LDCU.64 UR10, c[0x0][0x358] ;  /* 0x00006b00ff0a77ac */ /* 0x000e620008000a00 */
[----:B0-----:R-:W-:-:S09]  /*0050*/  UISETP.GE.AND UP0, UPT, UR6, 0x1, UPT ;  /* 0x000000010600788c */ /* 0x001fd2000bf06270 */
[----:B-1----:R-:W-:Y:S05]  /*0060*/  BRA.U !UP0, `(.L_x_7) ;  /* 0x00000009089c7547 */ /* 0x002fea000b800000 */
[----:B------:R-:W-:Y:S01]  /*0070*/  UISETP.GE.U32.AND UP2, UPT, UR6, 0x10, UPT ;  /* 0x000000100600788c */ /* 0x000fe2000bf46070 */
[----:B------:R-:W-:Y:S01]  /*0080*/  IMAD.MOV.U32 R0, RZ, RZ, RZ ;  /* 0x000000ffff007224 */ /* 0x000fe200078e00ff */
[----:B------:R-:W-:Y:S01]  /*0090*/  ULOP3.LUT UR7, UR6, 0xf, URZ, 0xc0, !UPT ;  /* 0x0000000f06077892 */ /* 0x000fe2000f8ec0ff */
[----:B------:R-:W-:Y:S02]  /*00a0*/  IMAD.MOV.U32 R2, RZ, RZ, 0x0 ;  /* 0x00000000ff027424 */ /* 0x000fe400078e00ff */
[----:B------:R-:W-:Y:S01]  /*00b0*/  IMAD.MOV.U32 R3, RZ, RZ, 0x100000 ;  /* 0x00100000ff037424 */ /* 0x000fe200078e00ff */
[----:B------:R-:W-:-:S03]  /*00c0*/  UISETP.NE.AND UP1, UPT, UR7, URZ, UPT ;  /* 0x000000ff0700728c */ /* 0x000fc6000bf25270 */
[----:B------:R-:W-:Y:S08]  /*00d0*/  BRA.U !UP2, `(.L_x_8) ;  /* 0x000000050a3c7547 */ /* 0x000ff0000b800000 */
[----:B------:R-:W0:Y:S01]  /*00e0*/  LDCU.64 UR4, c[0x0][0x388] ;  /* 0x00007100ff0477ac */ /* 0x000e220008000a00 */
[----:B------:R-:W-:Y:S02]  /*00f0*/  IMAD.MOV.U32 R2, RZ, RZ, 0x0 ;  /* 0x00000000ff027424 */ /* 0x000fe400078e00ff */
[----:B------:R-:W-:Y:S01]  /*0100*/  IMAD.MOV.U32 R3, RZ, RZ, 0x100000 ;  /* 0x00100000ff037424 */ /* 0x000fe200078e00ff */
[----:B------:R-:W-:-:S04]  /*0110*/  ULOP3.LUT UR8, UR6, 0x7ffffff0, URZ, 0xc0, !UPT ;  /* 0x7ffffff006087892 */ /* 0x000fc8000f8ec0ff */
[----:B------:R-:W-:Y:S02]  /*0120*/  UIADD3 UR9, UPT, UPT, -UR8, URZ, URZ ;  /* 0x000000ff08097290 */ /* 0x000fe4000fffe1ff */
[----:B------:R-:W-:Y:S01]  /*0130*/  IMAD.U32 R0, RZ, RZ, UR8 ;  /* 0x00000008ff007e24 */ /* 0x000fe2000f8e00ff */
[----:B0-----:R-:W-:-:S04]  /*0140*/  UIADD3 UR4, UP2, UPT, UR4, 0x40, URZ ;  /* 0x0000004004047890 */ /* 0x001fc8000ff5e0ff */
[----:B------:R-:W-:Y:S02]  /*0150*/  UIADD3.X UR5, UPT, UPT, URZ, UR5, URZ, UP2, !UPT ;  /* 0x00000005ff057290 */ /* 0x000fe400097fe4ff */
[----:B------:R-:W-:-:S04]  /*0160*/  IMAD.U32 R4, RZ, RZ, UR4 ;  /* 0x00000004ff047e24 */ /* 0x000fc8000f8e00ff */
[----:B------:R-:W-:-:S07]  /*0170*/  IMAD.U32 R5, RZ, RZ, UR5 ;  /* 0x00000005ff057e24 */ /* 0x000fce000f8e00ff */
.L_x_9:
[----:B------:R-:W2:Y:S04]  /*0180*/  LDG.E.64 R24, desc[UR10][R4.64+-0x40] ;  /* 0xffffc00a04187981 */ /* 0x000ea8000c1e1b00 */
[----:B------:R-:W3:Y:S04]  /*0190*/  LDG.E.64 R20, desc[UR10][R4.64+-0x38] ;  /* 0xffffc80a04147981 */ /* 0x000ee8000c1e1b00 */
[----:B------:R-:W4:Y:S04]  /*01a0*/  LDG.E.64 R22, desc[UR10][R4.64+-0x30] ;  /* 0xffffd00a04167981 */ /* 0x000f28000c1e1b00 */
[----:B------:R-:W5:Y:S04]  /*01b0*/  LDG.E.64 R6, desc[UR10][R4.64+-0x28] ;  /* 0xffffd80a04067981 */ /* 0x000f68000c1e1b00 */
[----:B------:R-:W5:Y:S04]  /*01c0*/  LDG.E.64 R8, desc[UR10][R4.64+-0x20] ;  /* 0xffffe00a04087981 */ /* 0x000f68000c1e1b00 */
[----:B------:R-:W5:Y:S04]  /*01d0*/  LDG.E.64 R10, desc[UR10][R4.64+-0x18] ;  /* 0xffffe80a040a7981 */ /* 0x000f68000c1e1b00 */
[----:B------:R-:W5:Y:S04]  /*01e0*/  LDG.E.64 R12, desc[UR10][R4.64+-0x10] ;  /* 0xfffff00a040c7981 */ /* 0x000f68000c1e1b00 */
[----:B------:R-:W5:Y:S04]  /*01f0*/  LDG.E.64 R14, desc[UR10][R4.64+-0x8] ;  /* 0xfffff80a040e7981 */ /* 0x000f68000c1e1b00 */
[----:B------:R-:W5:Y:S04]  /*0200*/  LDG.E.64 R16, desc[UR10][R4.64] ;  /* 0x0000000a04107981 */ /* 0x000f68000c1e1b00 */
[----:B------:R-:W5:Y:S01]  /*0210*/  LDG.E.64 R18, desc[UR10][R4.64+0x8] ;  /* 0x0000080a04127981 */ /* 0x000f62000c1e1b00 */
[----:B--2---:R-:W-:-:S06]  /*0220*/  DSETP.GT.AND P0, PT, R24, R2, PT ;  /* 0x000000021800722a */ /* 0x004fcc0003f04000 */
[----:B------:R-:W-:Y:S02]  /*0230*/  FSEL R24, R24, R2, P0 ;  /* 0x0000000218187208 */ /* 0x000fe40000000000 */
[----:B------:R-:W-:Y:S02]  /*0240*/  FSEL R25, R25, R3, P0 ;  /* 0x0000000319197208 */ /* 0x000fe40000000000 */
[----:B------:R-:W2:Y:S04]  /*0250*/  LDG.E.64 R2, desc[UR10][R4.64+0x10] ;  /* 0x0000100a04027981 */ /* 0x000ea8000c1e1b00 */
[----:B---3--:R-:W-:-:S06]  /*0260*/  DSETP.GT.AND P0, PT, R20, R24, PT ;  /* 0x000000181400722a */ /* 0x008fcc0003f04000 */
[----:B------:R-:W-:Y:S02]  /*0270*/  FSEL R24, R20, R24, P0 ;  /* 0x0000001814187208 */ /* 0x000fe40000000000 */
[----:B------:R-:W-:Y:S02]  /*0280*/  FSEL R25, R21, R25, P0 ;  /* 0x0000001915197208 */ /* 0x000fe40000000000 */
[----:B------:R-:W3:Y:S04]  /*0290*/  LDG.E.64 R20, desc[UR10][R4.64+0x18] ;  /* 0x0000180a04147981 */ /* 0x000ee8000c1e1b00 */
[----:B----4-:R-:W-:-:S06]  /*02a0*/  DSETP.GT.AND P0, PT, R22, R24, PT ;  /* 0x000000181600722a */ /* 0x010fcc0003f04000 */
[----:B------:R-:W-:Y:S02]  /*02b0*/  FSEL R24, R22, R24, P0 ;  /* 0x0000001816187208 */ /* 0x000fe40000000000 */
[----:B------:R-:W-:Y:S02]  /*02c0*/  FSEL R25, R23, R25, P0 ;  /* 0x0000001917197208 */ /* 0x000fe40000000000 */
[----:B------:R-:W4:Y:S04]  /*02d0*/  LDG.E.64 R22, desc[UR10][R4.64+0x20] ;  /* 0x0000200a04167981 */ /* 0x000f28000c1e1b00 */
[----:B-----5:R-:W-:-:S06]  /*02e0*/  DSETP.GT.AND P0, PT, R6, R24, PT ;  /* 0x000000180600722a */ /* 0x020fcc0003f04000 */
[----:B------:R-:W-:Y:S02]  /*02f0*/  FSEL R24, R6, R24, P0 ;  /* 0x0000001806187208 */ /* 0x000fe40000000000 */
[----:B------:R-:W-:Y:S02]  /*0300*/  FSEL R25, R7, R25, P0 ;  /* 0x0000001907197208 */ /* 0x000fe40000000000 */
[----:B------:R-:W5:Y:S04]  /*0310*/  LDG.E.64 R6, desc[UR10][R4.64+0x28] ;  /* 0x0000280a04067981 */ /* 0x000f68000c1e1b00 */
[----:B------:R-:W-:-:S06]  /*0320*/  DSETP.GT.AND P0, PT, R8, R24, PT ;  /* 0x000000180800722a */ /* 0x000fcc0003f04000 */
[----:B------:R-:W-:Y:S02]  /*0330*/  FSEL R24, R8, R24, P0 ;  /* 0x0000001808187208 */ /* 0x000fe40000000000 */
[----:B------:R-:W-:Y:S02]  /*0340*/  FSEL R25, R9, R25, P0 ;  /* 0x0000001909197208 */ /* 0x000fe40000000000 */
[----:B------:R-:W5:Y:S04]  /*0350*/  LDG.E.64 R8, desc[UR10][R4.64+0x30] ;  /* 0x0000300a04087981 */ /* 0x000f68000c1e1b00 */
[----:B------:R-:W-:-:S06]  /*0360*/  DSETP.GT.AND P0, PT, R10, R24, PT ;  /* 0x000000180a00722a */ /* 0x000fcc0003f04000 */
[----:B------:R-:W-:Y:S02]  /*0370*/  FSEL R24, R10, R24, P0 ;  /* 0x000000180a187208 */ /* 0x000fe40000000000 */
[----:B------:R-:W-:Y:S02]  /*0380*/  FSEL R25, R11, R25, P0 ;  /* 0x000000190b197208 */ /* 0x000fe40000000000 */
[----:B------:R0:W5:Y:S04]  /*0390*/  LDG.E.64 R10, desc[UR10][R4.64+0x38] ;  /* 0x0000380a040a7981 */ /* 0x000168000c1e1b00 */
[----:B------:R-:W-:-:S06]  /*03a0*/  DSETP.GT.AND P0, PT, R12, R24, PT ;  /* 0x000000180c00722a */ /* 0x000fcc0003f04000 */
[----:B------:R-:W-:Y:S02]  /*03b0*/  FSEL R12, R12, R24, P0 ;  /* 0x000000180c0c7208 */ /* 0x000fe40000000000 */
[----:B------:R-:W-:-:S06]  /*03c0*/  FSEL R13, R13, R25, P0 ;  /* 0x000000190d0d7208 */ /* 0x000fcc0000000000 */
        /* <DEDUP_REMOVED lines=8> */
[----:B------:R-:W-:Y:S01]  /*0450*/  FSEL R13, R19, R13, P0 ;  /* 0x0000000d130d7208 */ /* 0x000fe20000000000 */
[----:B------:R-:W-:-:S04]  /*0460*/  UIADD3 UR9, UPT, UPT, UR9, 0x10, URZ ;  /* 0x0000001009097890 */ /* 0x000fc8000fffe0ff */
[----:B------:R-:W-:Y:S01]  /*0470*/  UISETP.NE.AND UP2, UPT, UR9, URZ, UPT ;  /* 0x000000ff0900728c */ /* 0x000fe2000bf45270 */
[----:B0-----:R-:W-:-:S05]  /*0480*/  IADD3 R4, P1, PT, R4, 0x80, RZ ;  /* 0x0000008004047810 */ /* 0x001fca0007f3e0ff */
[----:B------:R-:W-:Y:S01]  /*0490*/  IMAD.X R5, RZ, RZ, R5, P1 ;  /* 0x000000ffff057224 */ /* 0x000fe200008e0605 */
[----:B--2---:R-:W-:-:S06]  /*04a0*/  DSETP.GT.AND P0, PT, R2, R12, PT ;  /* 0x0000000c0200722a */ /* 0x004fcc0003f04000 */
[----:B------:R-:W-:Y:S02]  /*04b0*/  FSEL R2, R2, R12, P0 ;  /* 0x0000000c02027208 */ /* 0x000fe40000000000 */
[----:B------:R-:W-:-:S06]  /*04c0*/  FSEL R3, R3, R13, P0 ;  /* 0x0000000d03037208 */ /* 0x000fcc0000000000 */
[----:B---3--:R-:W-:-:S06]  /*04d0*/  DSETP.GT.AND P0, PT, R20, R2, PT ;  /* 0x000000021400722a */ /* 0x008fcc0003f04000 */
[----:B------:R-:W-:Y:S02]  /*04e0*/  FSEL R2, R20, R2, P0 ;  /* 0x0000000214027208 */ /* 0x000fe40000000000 */
[----:B------:R-:W-:-:S06]  /*04f0*/  FSEL R3, R21, R3, P0 ;  /* 0x0000000315037208 */ /* 0x000fcc0000000000 */
[----:B----4-:R-:W-:-:S06]  /*0500*/  DSETP.GT.AND P0, PT, R22, R2, PT ;  /* 0x000000021600722a */ /* 0x010fcc0003f04000 */
[----:B------:R-:W-:Y:S02]  /*0510*/  FSEL R2, R22, R2, P0 ;  /* 0x0000000216027208 */ /* 0x000fe40000000000 */
[----:B------:R-:W-:-:S06]  /*0520*/  FSEL R3, R23, R3, P0 ;  /* 0x0000000317037208 */ /* 0x000fcc0000000000 */
[----:B-----5:R-:W-:-:S06]  /*0530*/  DSETP.GT.AND P0, PT, R6, R2, PT ;  /* 0x000000020600722a */ /* 0x020fcc0003f04000 */
        /* <DEDUP_REMOVED lines=8> */
[----:B------:R-:W-:Y:S06]  /*05c0*/  BRA.U UP2, `(.L_x_9) ;  /* 0xfffffff902ec7547 */ /* 0x000fec000b83ffff */
.L_x_8:
[----:B------:R-:W-:Y:S05]  /*05d0*/  BRA.U !UP1, `(.L_x_7) ;  /* 0x0000000509407547 */ /* 0x000fea000b800000 */
[----:B------:R-:W-:Y:S02]  /*05e0*/  UISETP.GE.U32.AND UP1, UPT, UR7, 0x8, UPT ;  /* 0x000000080700788c */ /* 0x000fe4000bf26070 */
[----:B------:R-:W-:-:S04]  /*05f0*/  ULOP3.LUT UR5, UR6, 0x7, URZ, 0xc0, !UPT ;  /* 0x0000000706057892 */ /* 0x000fc8000f8ec0ff */
[----:B------:R-:W-:-:S03]  /*0600*/  UISETP.NE.AND UP2, UPT, UR5, URZ, UPT ;  /* 0x000000ff0500728c */ /* 0x000fc6000bf45270 */
[----:B------:R-:W-:Y:S08]  /*0610*/  BRA.U !UP1, `(.L_x_10) ;  /* 0x00000001098c7547 */ /* 0x000ff0000b800000 */
[----:B------:R-:W0:Y:S02]  /*0620*/  LDC.64 R12, c[0x0][0x388] ;  /* 0x0000e200ff0c7b82 */ /* 0x000e240000000a00 */
[----:B0-----:R-:W-:-:S05]  /*0630*/  IMAD.WIDE.U32 R12, R0, 0x8, R12 ;  /* 0x00000008000c7825 */ /* 0x001fca00078e000c */
[----:B------:R-:W2:Y:S04]  /*0640*/  LDG.E.64 R14, desc[UR10][R12.64] ;  /* 0x0000000a0c0e7981 */ /* 0x000ea8000c1e1b00 */
[----:B------:R-:W3:Y:S04]  /*0650*/  LDG.E.64 R16, desc[UR10][R12.64+0x8] ;  /* 0x0000080a0c107981 */ /* 0x000ee8000c1e1b00 */
[----:B------:R-:W4:Y:S04]  /*0660*/  LDG.E.64 R18, desc[UR10][R12.64+0x10] ;  /* 0x0000100a0c127981 */ /* 0x000f28000c1e1b00 */
[----:B------:R-:W5:Y:S04]  /*0670*/  LDG.E.64 R20, desc[UR10][R12.64+0x18] ;  /* 0x0000180a0c147981 */ /* 0x000f68000c1e1b00 */
[----:B------:R-:W5:Y:S04]  /*0680*/  LDG.E.64 R8, desc[UR10][R12.64+0x20] ;  /* 0x0000200a0c087981 */ /* 0x000f68000c1e1b00 */
[----:B------:R-:W5:Y:S04]  /*0690*/  LDG.E.64 R6, desc[UR10][R12.64+0x28] ;  /* 0x0000280a0c067981 */ /* 0x000f68000c1e1b00 */
[----:B------:R-:W5:Y:S04]  /*06a0*/  LDG.E.64 R4, desc[UR10][R12.64+0x30] ;  /* 0x0000300a0c047981 */ /* 0x000f68000c1e1b00 */
[----:B------:R-:W5:Y:S01]  /*06b0*/  LDG.E.64 R10, desc[UR10][R12.64+0x38] ;  /* 0x0000380a0c0a7981 */ /* 0x000f62000c1e1b00 */
[----:B------:R-:W-:Y:S01]  /*06c0*/  VIADD R0, R0, 0x8 ;  /* 0x0000000800007836 */ /* 0x000fe20000000000 */
        /* <DEDUP_REMOVED lines=23> */
[----:B------:R-:W-:-:S07]  /*0840*/  FSEL R3, R11, R3, P0 ;  /* 0x000000030b037208 */ /* 0x000fce0000000000 */
.L_x_10:
        /* <DEDUP_REMOVED lines=23> */
[----:B------:R-:W-:-:S07]  /*09c0*/  FSEL R3, R13, R3, P0 ;  /* 0x000000030d037208 */ /* 0x000fce0000000000 */
.L_x_11:
[----:B------:R-:W-:Y:S05]  /*09d0*/  BRA.U !UP2, `(.L_x_7) ;  /* 0x000000010a407547 */ /* 0x000fea000b800000 */
[----:B------:R-:W0:Y:S01]  /*09e0*/  LDC.64 R4, c[0x0][0x388] ;  /* 0x0000e200ff047b82 */ /* 0x000e220000000a00 */
[----:B------:R-:W-:Y:S01]  /*09f0*/  UIADD3 UR4, UPT, UPT, -UR4, URZ, URZ ;  /* 0x000000ff04047290 */ /* 0x000fe2000fffe1ff */
[----:B0-----:R-:W-:-:S04]  /*0a00*/  IMAD.WIDE.U32 R4, R0, 0x8, R4 ;  /* 0x0000000800047825 */ /* 0x001fc800078e0004 */
[----:B------:R-:W-:Y:S02]  /*0a10*/  IMAD.MOV.U32 R0, RZ, RZ, R4 ;  /* 0x000000ffff007224 */ /* 0x000fe400078e0004 */
[----:B------:R-:W-:-:S07]  /*0a20*/  IMAD.MOV.U32 R7, RZ, RZ, R5 ;  /* 0x000000ffff077224 */ /* 0x000fce00078e0005 */
.L_x_12:
[----:B------:R-:W-:Y:S02]  /*0a30*/  IMAD.MOV.U32 R4, RZ, RZ, R0 ;  /* 0x000000ffff047224 */ /* 0x000fe400078e0000 */
[----:B------:R-:W-:-:S06]  /*0a40*/  IMAD.MOV.U32 R5, RZ, RZ, R7 ;  /* 0x000000ffff057224 */ /* 0x000fcc00078e0007 */
[----:B------:R-:W2:Y:S01]  /*0a50*/  LDG.E.64 R4, desc[UR10][R4.64] ;  /* 0x0000000a04047981 */ /* 0x000ea2000c1e1b00 */
[----:B------:R-:W-:Y:S01]  /*0a60*/  UIADD3 UR4, UPT, UPT, UR4, 0x1, URZ ;  /* 0x0000000104047890 */ /* 0x000fe2000fffe0ff */
[----:B------:R-:W-:-:S03]  /*0a70*/  IADD3 R0, P1, PT, R0, 0x8, RZ ;  /* 0x0000000800007810 */ /* 0x000fc60007f3e0ff */
[----:B------:R-:W-:Y:S02]  /*0a80*/  UISETP.NE.AND UP1, UPT, UR4, URZ, UPT ;  /* 0x000000ff0400728c */ /* 0x000fe4000bf25270 */
[----:B------:R-:W-:Y:S01]  /*0a90*/  IMAD.X R7, RZ, RZ, R7, P1 ;  /* 0x000000ffff077224 */ /* 0x000fe200008e0607 */
[----:B--2---:R-:W-:-:S06]  /*0aa0*/  DSETP.GT.AND P0, PT, R4, R2, PT ;  /* 0x000000020400722a */ /* 0x004fcc0003f04000 */
[----:B------:R-:W-:Y:S02]  /*0ab0*/  FSEL R2, R4, R2, P0 ;  /* 0x0000000204027208 */ /* 0x000fe40000000000 */
[----:B------:R-:W-:Y:S01]  /*0ac0*/  FSEL R3, R5, R3, P0 ;  /* 0x0000000305037208 */ /* 0x000fe20000000000 */
[----:B------:R-:W-:Y:S06]  /*0ad0*/  BRA.U UP1, `(.L_x_12) ;  /* 0xfffffffd01d47547 */ /* 0x000fec000b83ffff */
.L_x_7:
[----:B------:R-:W0:Y:S01]  /*0ae0*/  LDC.64 R6, c[0x0][0x390] ;  /* 0x0000e400ff067b82 */ /* 0x000e220000000a00 */
[----:B------:R-:W-:Y:S01]  /*0af0*/  CS2R R4, SRZ ;  /* 0x0000000000047805 */ /* 0x000fe2000001ff00 */
[----:B0-----:R0:W-:Y:S01]  /*0b00*/  STG.E.64 desc[UR10][R6.64], R2 ;  /* 0x0000000206007986 */ /* 0x0011e2000c101b0a */
[----:B------:R-:W-:Y:S05]  /*0b10*/  BRA.U !UP0, `(.L_x_13) ;  /* 0x0000000d08007547 */ /* 0x000fea000b800000 */
[----:B------:R-:W-:Y:S01]  /*0b20*/  UISETP.NE.AND UP0, UPT, UR6, 0x1, UPT ;  /* 0x000000010600788c */ /* 0x000fe2000bf05270 */
[----:B------:R-:W-:Y:S01]  /*0b30*/  CS2R R4, SRZ ;  /* 0x0000000000047805 */ /* 0x000fe2000001ff00 */
[----:B------:R-:W-:Y:S01]  /*0b40*/  UMOV UR4, URZ ;  /* 0x000000ff00047c82 */ /* 0x000fe20008000000 */
[----:B------:R-:W-:-:S06]  /*0b50*/  UMOV UR5, URZ ;  /* 0x000000ff00057c82 */ /* 0x000fcc0008000000 */
[----:B------:R-:W-:Y:S05]  /*0b60*/  BRA.U !UP0, `(.L_x_14) ;  /* 0x0000000508cc7547 */ /* 0x000fea000b800000 */
[----:B------:R-:W1:Y:S01]  /*0b70*/  LDCU.64 UR8, c[0x0][0x388] ;  /* 0x00007100ff0877ac */ /* 0x000e620008000a00 */
[----:B------:R-:W-:Y:S01]  /*0b80*/  CS2R R4, SRZ ;  /* 0x0000000000047805 */ /* 0x000fe2000001ff00 */
[----:B------:R-:W-:-:S04]  /*0b90*/  ULOP3.LUT UR4, UR6, 0x7ffffffe, URZ, 0xc0, !UPT ;  /* 0x7ffffffe06047892 */ /* 0x000fc8000f8ec0ff */
[----:B------:R-:W-:Y:S02]  /*0ba0*/  UIADD3 UR7, UPT, UPT, -UR4, URZ, URZ ;  /* 0x000000ff04077290 */ /* 0x000fe4000fffe1ff */
[----:B-1----:R-:W-:-:S04]  /*0bb0*/  UIADD3 UR5, UP0, UPT, UR8, 0x8, URZ ;  /* 0x0000000808057890 */ /* 0x002fc8000ff1e0ff */
[----:B------:R-:W-:Y:S02]  /*0bc0*/  UIADD3.X UR6, UPT, UPT, URZ, UR9, URZ, UP0, !UPT ;  /* 0x00000009ff067290 */ /* 0x000fe400087fe4ff */
[----:B------:R-:W-:-:S04]  /*0bd0*/  IMAD.U32 R0, RZ, RZ, UR5 ;  /* 0x00000005ff007e24 */ /* 0x000fc8000f8e00ff */
[----:B------:R-:W-:-:S07]  /*0be0*/  IMAD.U32 R11, RZ, RZ, UR6 ;  /* 0x00000006ff0b7e24 */ /* 0x000fce000f8e00ff */
.L_x_17:
[----:B01----:R-:W-:Y:S02]  /*0bf0*/  IMAD.MOV.U32 R6, RZ, RZ, R0 ;  /* 0x000000ffff067224 */ /* 0x003fe400078e0000 */
[----:B------:R-:W-:-:S05]  /*0c00*/  IMAD.MOV.U32 R7, RZ, RZ, R11 ;  /* 0x000000ffff077224 */ /* 0x000fca00078e000b */
[----:B------:R-:W2:Y:S04]  /*0c10*/  LDG.E.64 R8, desc[UR10][R6.64+-0x8] ;  /* 0xfffff80a06087981 */ /* 0x000ea8000c1e1b00 */
[----:B------:R-:W3:Y:S01]  /*0c20*/  LDG.E.64 R12, desc[UR10][R6.64] ;  /* 0x0000000a060c7981 */ /* 0x000ee2000c1e1b00 */
[----:B------:R-:W-:Y:S01]  /*0c30*/  IMAD.MOV.U32 R14, RZ, RZ, 0x652b82fe ;  /* 0x652b82feff0e7424 */ /* 0x000fe200078e00ff */
[----:B------:R-:W-:Y:S01]  /*0c40*/  UMOV UR8, 0xfefa39ef ;  /* 0xfefa39ef00087882 */ /* 0x000fe20000000000 */
[----:B------:R-:W-:Y:S01]  /*0c50*/  IMAD.MOV.U32 R15, RZ, RZ, 0x3ff71547 ;  /* 0x3ff71547ff0f7424 */ /* 0x000fe200078e00ff */
[----:B------:R-:W-:Y:S01]  /*0c60*/  UMOV UR9, 0x3fe62e42 ;  /* 0x3fe62e4200097882 */ /* 0x000fe20000000000 */
[----:B------:R-:W-:Y:S01]  /*0c70*/  UMOV UR12, 0x3b39803f ;  /* 0x3b39803f000c7882 */ /* 0x000fe20000000000 */
[----:B------:R-:W-:Y:S01]  /*0c80*/  UMOV UR13, 0x3c7abc9e ;  /* 0x3c7abc9e000d7882 */ /* 0x000fe20000000000 */
[----:B------:R-:W-:Y:S01]  /*0c90*/  IMAD.MOV.U32 R20, RZ, RZ, -0x35dec16 ;  /* 0xfca213eaff147424 */ /* 0x000fe200078e00ff */
[----:B------:R-:W-:Y:S01]  /*0ca0*/  UMOV UR14, 0x69ce2bdf ;  /* 0x69ce2bdf000e7882 */ /* 0x000fe20000000000 */
[----:B------:R-:W-:Y:S01]  /*0cb0*/  IMAD.MOV.U32 R21, RZ, RZ, 0x3e928af3 ;  /* 0x3e928af3ff157424 */ /* 0x000fe200078e00ff */
[----:B------:R-:W-:Y:S01]  /*0cc0*/  UMOV UR15, 0x3e5ade15 ;  /* 0x3e5ade15000f7882 */ /* 0x000fe20000000000 */
[----:B--2---:R-:W-:-:S02]  /*0cd0*/  DADD R8, R8, -R2 ;  /* 0x0000000008087229 */ /* 0x004fc40000000802 */
[----:B---3--:R-:W-:-:S06]  /*0ce0*/  DADD R12, R12, -R2 ;  /* 0x000000000c0c7229 */ /* 0x008fcc0000000802 */
[-C--:B------:R-:W-:Y:S02]  /*0cf0*/  DFMA R10, R8, R14.reuse, 6.75539944105574400000e+15 ;  /* 0x43380000080a742b */ /* 0x080fe4000000000e */
[----:B------:R-:W-:Y:S01]  /*0d00*/  FSETP.GEU.AND P0, PT, |R9|, 4.1917929649353027344, PT ;  /* 0x4086232b0900780b */ /* 0x000fe20003f0e200 */
[----:B------:R-:W-:-:S05]  /*0d10*/  DFMA R14, R12, R14, 6.75539944105574400000e+15 ;  /* 0x433800000c0e742b */ /* 0x000fca000000000e */
[----:B------:R-:W-:-:S03]  /*0d20*/  DADD R18, R10, -6.75539944105574400000e+15 ;  /* 0xc33800000a127429 */ /* 0x000fc60000000000 */
[----:B------:R-:W-:-:S05]  /*0d30*/  DADD R24, R14, -6.75539944105574400000e+15 ;  /* 0xc33800000e187429 */ /* 0x000fca0000000000 */
[----:B------:R-:W-:-:S03]  /*0d40*/  DFMA R16, R18, -UR8, R8 ;  /* 0x8000000812107c2b */ /* 0x000fc60008000008 */
[----:B------:R-:W-:Y:S01]  /*0d50*/  DFMA R26, R24, -UR8, R12 ;  /* 0x80000008181a7c2b */ /* 0x000fe2000800000c */
[----:B------:R-:W-:Y:S01]  /*0d60*/  UMOV UR8, 0x62401315 ;  /* 0x6240131500087882 */ /* 0x000fe20000000000 */
[----:B------:R-:W-:-:S03]  /*0d70*/  UMOV UR9, 0x3ec71dee ;  /* 0x3ec71dee00097882 */ /* 0x000fc60000000000 */
[----:B------:R-:W-:-:S08]  /*0d80*/  DFMA R18, R18, -UR12, R16 ;  /* 0x8000000c12127c2b */ /* 0x000fd00008000010 */
[----:B------:R-:W-:-:S08]  /*0d90*/  DFMA R16, R18, UR14, R20 ;  /* 0x0000000e12107c2b */ /* 0x000fd00008000014 */
[----:B------:R-:W-:Y:S02]  /*0da0*/  DFMA R22, R18, R16, UR8 ;  /* 0x0000000812167e2b */ /* 0x000fe40008000010 */
[----:B------:R-:W-:Y:S01]  /*0db0*/  DFMA R16, R24, -UR12, R26 ;  /* 0x8000000c18107c2b */ /* 0x000fe2000800001a */
[----:B------:R-:W-:Y:S01]  /*0dc0*/  UMOV UR12, 0x7c89eb71 ;  /* 0x7c89eb71000c7882 */ /* 0x000fe20000000000 */
[----:B------:R-:W-:-:S04]  /*0dd0*/  UMOV UR13, 0x3efa0199 ;  /* 0x3efa0199000d7882 */ /* 0x000fc80000000000 */
[----:B------:R-:W-:Y:S02]  /*0de0*/  DFMA R22, R18, R22, UR12 ;  /* 0x0000000c12167e2b */ /* 0x000fe40008000016 */
[----:B------:R-:W-:Y:S01]  /*0df0*/  DFMA R20, R16, UR14, R20 ;  /* 0x0000000e10147c2b */ /* 0x000fe20008000014 */
[----:B------:R-:W-:Y:S01]  /*0e00*/  UMOV UR14, 0x14761f65 ;  /* 0x14761f65000e7882 */ /* 0x000fe20000000000 */
[----:B------:R-:W-:-:S04]  /*0e10*/  UMOV UR15, 0x3f2a01a0 ;  /* 0x3f2a01a0000f7882 */ /* 0x000fc80000000000 */
[----:B------:R-:W-:Y:S02]  /*0e20*/  DFMA R22, R18, R22, UR14 ;  /* 0x0000000e12167e2b */ /* 0x000fe40008000016 */
[----:B------:R-:W-:Y:S01]  /*0e30*/  DFMA R20, R16, R20, UR8 ;  /* 0x0000000810147e2b */ /* 0x000fe20008000014 */
        /* <DEDUP_REMOVED lines=19> */
[----:B------:R-:W-:-:S06]  /*0f70*/  DFMA R24, R16, R20, UR14 ;  /* 0x0000000e10187e2b */ /* 0x000fcc0008000014 */
[----:B------:R-:W-:Y:S02]  /*0f80*/  DFMA R20, R18, R22, 1 ;  /* 0x3ff000001214742b */ /* 0x000fe40000000016 */
[----:B------:R-:W-:-:S06]  /*0f90*/  DFMA R24, R16, R24, UR8 ;  /* 0x0000000810187e2b */ /* 0x000fcc0008000018 */
[----:B------:R-:W-:Y:S02]  /*0fa0*/  DFMA R20, R18, R20, 1 ;  /* 0x3ff000001214742b */ /* 0x000fe40000000014 */
[----:B------:R-:W-:-:S08]  /*0fb0*/  DFMA R18, R16, R24, UR12 ;  /* 0x0000000c10127e2b */ /* 0x000fd00008000018 */
[----:B------:R-:W-:Y:S01]  /*0fc0*/  DFMA R18, R16, R18, 1 ;  /* 0x3ff000001012742b */ /* 0x000fe20000000012 */
[----:B------:R-:W-:Y:S02]  /*0fd0*/  IMAD R23, R10, 0x100000, R21 ;  /* 0x001000000a177824 */ /* 0x000fe400078e0215 */
[----:B------:R-:W-:Y:S01]  /*0fe0*/  IMAD.MOV.U32 R22, RZ, RZ, R20 ;  /* 0x000000ffff167224 */ /* 0x000fe200078e0014 */
[----:B------:R-:W-:Y:S07]  /*0ff0*/  @!P0 BRA `(.L_x_15) ;  /* 0x0000000000348947 */ /* 0x000fee0003800000 */
[----:B------:R-:W-:Y:S01]  /*1000*/  FSETP.GEU.AND P1, PT, |R9|, 4.2275390625, PT ;  /* 0x408748000900780b */ /* 0x000fe20003f2e200 */
[C---:B------:R-:W-:Y:S02]  /*1010*/  DADD R22, R8.reuse, +INF ;  /* 0x7ff0000008167429 */ /* 0x040fe40000000000 */
[----:B------:R-:W-:-:S08]  /*1020*/  DSETP.GEU.AND P0, PT, R8, RZ, PT ;  /* 0x000000ff0800722a */ /* 0x000fd00003f0e000 */
[----:B------:R-:W-:Y:S02]  /*1030*/  FSEL R22, R22, RZ, P0 ;  /* 0x000000ff16167208 */ /* 0x000fe40000000000 */
[----:B------:R-:W-:Y:S01]  /*1040*/  FSEL R23, R23, RZ, P0 ;  /* 0x000000ff17177208 */ /* 0x000fe20000000000 */
[----:B------:R-:W-:Y:S06]  /*1050*/  @P1 BRA `(.L_x_15) ;  /* 0x00000000001c1947 */ /* 0x000fec0003800000 */
[----:B------:R-:W-:Y:S01]  /*1060*/  LEA.HI R0, R10, R10, RZ, 0x1 ;  /* 0x0000000a0a007211 */ /* 0x000fe200078f08ff */
[----:B------:R-:W-:-:S03]  /*1070*/  IMAD.MOV.U32 R22, RZ, RZ, RZ ;  /* 0x000000ffff167224 */ /* 0x000fc600078e00ff */
[----:B------:R-:W-:-:S05]  /*1080*/  SHF.R.S32.HI R9, RZ, 0x1, R0 ;  /* 0x00000001ff097819 */ /* 0x000fca0000011400 */
[----:B------:R-:W-:Y:S02]  /*1090*/  IMAD.IADD R10, R10, 0x1, -R9 ;  /* 0x000000010a0a7824 */ /* 0x000fe400078e0a09 */
[----:B------:R-:W-:-:S03]  /*10a0*/  IMAD R21, R9, 0x100000, R21 ;  /* 0x0010000009157824 */ /* 0x000fc600078e0215 */
[----:B------:R-:W-:-:S06]  /*10b0*/  LEA R23, R10, 0x3ff00000, 0x14 ;  /* 0x3ff000000a177811 */ /* 0x000fcc00078ea0ff */
[----:B------:R-:W-:-:S11]  /*10c0*/  DMUL R22, R20, R22 ;  /* 0x0000001614167228 */ /* 0x000fd60000000000 */
.L_x_15:
[----:B------:R-:W-:Y:S01]  /*10d0*/  FSETP.GEU.AND P0, PT, |R13|, 4.1917929649353027344, PT ;  /* 0x4086232b0d00780b */ /* 0x000fe20003f0e200 */
[----:B------:R-:W-:Y:S01]  /*10e0*/  DFMA R18, R16, R18, 1 ;  /* 0x3ff000001012742b */ /* 0x000fe20000000012 */
[----:B------:R-:W-:Y:S01]  /*10f0*/  UIADD3 UR7, UPT, UPT, UR7, 0x2, URZ ;  /* 0x0000000207077890 */ /* 0x000fe2000fffe0ff */
[----:B------:R0:W-:Y:S01]  /*1100*/  STG.E.64 desc[UR10][R6.64+-0x8], R22 ;  /* 0xfffff81606007986 */ /* 0x0001e2000c101b0a */
[----:B------:R-:W-:Y:S02]  /*1110*/  DADD R10, R22, R4 ;  /* 0x00000000160a7229 */ /* 0x000fe40000000004 */
[----:B------:R-:W-:-:S05]  /*1120*/  UISETP.NE.AND UP0, UPT, UR7, URZ, UPT ;  /* 0x000000ff0700728c */ /* 0x000fca000bf05270 */
[----:B------:R-:W-:Y:S02]  /*1130*/  IMAD R9, R14, 0x100000, R19 ;  /* 0x001000000e097824 */ /* 0x000fe400078e0213 */
[----:B------:R-:W-:Y:S01]  /*1140*/  IMAD.MOV.U32 R8, RZ, RZ, R18 ;  /* 0x000000ffff087224 */ /* 0x000fe200078e0012 */
[----:B------:R-:W-:Y:S06]  /*1150*/  @!P0 BRA `(.L_x_16) ;  /* 0x0000000000388947 */ /* 0x000fec0003800000 */
[----:B------:R-:W-:Y:S01]  /*1160*/  FSETP.GEU.AND P1, PT, |R13|, 4.2275390625, PT ;  /* 0x408748000d00780b */ /* 0x000fe20003f2e200 */
[C---:B------:R-:W-:Y:S02]  /*1170*/  DADD R4, R12.reuse, +INF ;  /* 0x7ff000000c047429 */ /* 0x040fe40000000000 */
[----:B------:R-:W-:-:S08]  /*1180*/  DSETP.GEU.AND P0, PT, R12, RZ, PT ;  /* 0x000000ff0c00722a */ /* 0x000fd00003f0e000 */
[----:B------:R-:W-:Y:S02]  /*1190*/  FSEL R8, R4, RZ, P0 ;  /* 0x000000ff04087208 */ /* 0x000fe40000000000 */
[----:B------:R-:W-:Y:S01]  /*11a0*/  FSEL R9, R5, RZ, P0 ;  /* 0x000000ff05097208 */ /* 0x000fe20000000000 */
[----:B------:R-:W-:Y:S06]  /*11b0*/  @P1 BRA `(.L_x_16) ;  /* 0x0000000000201947 */ /* 0x000fec0003800000 */
[----:B------:R-:W-:Y:S01]  /*11c0*/  LEA.HI R0, R14, R14, RZ, 0x1 ;  /* 0x0000000e0e007211 */ /* 0x000fe200078f08ff */
[----:B------:R-:W-:-:S03]  /*11d0*/  IMAD.MOV.U32 R8, RZ, RZ, R18 ;  /* 0x000000ffff087224 */ /* 0x000fc600078e0012 */
[----:B------:R-:W-:-:S05]  /*11e0*/  SHF.R.S32.HI R9, RZ, 0x1, R0 ;  /* 0x00000001ff097819 */ /* 0x000fca0000011400 */
[----:B------:R-:W-:Y:S02]  /*11f0*/  IMAD.IADD R4, R14, 0x1, -R9 ;  /* 0x000000010e047824 */ /* 0x000fe400078e0a09 */
[----:B------:R-:W-:-:S03]  /*1200*/  IMAD R9, R9, 0x100000, R19 ;  /* 0x0010000009097824 */ /* 0x000fc600078e0213 */
[----:B------:R-:W-:Y:S01]  /*1210*/  LEA R5, R4, 0x3ff00000, 0x14 ;  /* 0x3ff0000004057811 */ /* 0x000fe200078ea0ff */
[----:B------:R-:W-:-:S06]  /*1220*/  IMAD.MOV.U32 R4, RZ, RZ, RZ ;  /* 0x000000ffff047224 */ /* 0x000fcc00078e00ff */
[----:B------:R-:W-:-:S11]  /*1230*/  DMUL R8, R8, R4 ;  /* 0x0000000408087228 */ /* 0x000fd60000000000 */
.L_x_16:
[----:B------:R1:W-:Y:S01]  /*1240*/  STG.E.64 desc[UR10][R6.64], R8 ;  /* 0x0000000806007986 */ /* 0x0003e2000c101b0a */
[----:B------:R-:W-:Y:S01]  /*1250*/  IADD3 R0, P0, PT, R6, 0x10, RZ ;  /* 0x0000001006007810 */ /* 0x000fe20007f1e0ff */
[----:B------:R-:W-:-:S04]  /*1260*/  DADD R4, R10, R8 ;  /* 0x000000000a047229 */ /* 0x000fc80000000008 */
[----:B------:R-:W-:Y:S01]  /*1270*/  IMAD.X R11, RZ, RZ, R7, P0 ;  /* 0x000000ffff0b7224 */ /* 0x000fe200000e0607 */
[----:B------:R-:W-:Y:S07]  /*1280*/  BRA.U UP0, `(.L_x_17) ;  /* 0xfffffff900587547 */ /* 0x000fee000b83ffff */
[----:B------:R-:W-:-:S05]  /*1290*/  UMOV UR5, URZ ;  /* 0x000000ff00057c82 */ /* 0x000fca0008000000 */
.L_x_14:
[----:B------:R-:W2:Y:S02]  /*12a0*/  LDCU UR6, c[0x0][0x380] ;  /* 0x00007000ff0677ac */ /* 0x000ea40008000800 */
[----:B--2---:R-:W-:-:S04]  /*12b0*/  ULOP3.LUT UR6, UR6, 0x1, URZ, 0xc0, !UPT ;  /* 0x0000000106067892 */ /* 0x004fc8000f8ec0ff */
[----:B------:R-:W-:-:S09]  /*12c0*/  UISETP.NE.U32.AND UP0, UPT, UR6, 0x1, UPT ;  /* 0x000000010600788c */ /* 0x000fd2000bf05070 */
[----:B------:R-:W-:Y:S05]  /*12d0*/  BRA.U UP0, `(.L_x_13) ;  /* 0x0000000500107547 */ /* 0x000fea000b800000 */
[----:B------:R-:W2:Y:S02]  /*12e0*/  LDCU.64 UR6, c[0x0][0x388] ;  /* 0x00007100ff0677ac */ /* 0x000ea40008000a00 */
[----:B--2---:R-:W-:-:S04]  /*12f0*/  ULEA UR6, UP0, UR4, UR6, 0x3 ;  /* 0x0000000604067291 */ /* 0x004fc8000f8018ff */
[----:B------:R-:W-:Y:S02]  /*1300*/  ULEA.HI.X UR4, UR4, UR7, UR5, 0x3, UP0 ;  /* 0x0000000704047291 */ /* 0x000fe400080f1c05 */
[----:B01----:R-:W-:-:S04]  /*1310*/  IMAD.U32 R6, RZ, RZ, UR6 ;  /* 0x00000006ff067e24 */ /* 0x003fc8000f8e00ff */
[----:B------:R-:W-:-:S05]  /*1320*/  IMAD.U32 R7, RZ, RZ, UR4 ;  /* 0x00000004ff077e24 */ /* 0x000fca000f8e00ff */
[----:B------:R-:W2:Y:S01]  /*1330*/  LDG.E.64 R8, desc[UR10][R6.64] ;  /* 0x0000000a06087981 */ /* 0x000ea2000c1e1b00 */
[----:B------:R-:W-:Y:S01]  /*1340*/  UMOV UR4, 0xfefa39ef ;  /* 0xfefa39ef00047882 */ /* 0x000fe20000000000 */
[----:B------:R-:W-:Y:S01]  /*1350*/  UMOV UR5, 0x3fe62e42 ;  /* 0x3fe62e4200057882 */ /* 0x000fe20000000000 */
[----:B--2---:R-:W-:Y:S01]  /*1360*/  DADD R2, R8, -R2 ;  /* 0x0000000008027229 */ /* 0x004fe20000000802 */
[----:B------:R-:W-:Y:S02]  /*1370*/  IMAD.MOV.U32 R8, RZ, RZ, 0x652b82fe ;  /* 0x652b82feff087424 */ /* 0x000fe400078e00ff */
[----:B------:R-:W-:-:S06]  /*1380*/  IMAD.MOV.U32 R9, RZ, RZ, 0x3ff71547 ;  /* 0x3ff71547ff097424 */ /* 0x000fcc00078e00ff */
[----:B------:R-:W-:Y:S01]  /*1390*/  DFMA R8, R2, R8, 6.75539944105574400000e+15 ;  /* 0x433800000208742b */ /* 0x000fe20000000008 */
[----:B------:R-:W-:-:S07]  /*13a0*/  FSETP.GEU.AND P0, PT, |R3|, 4.1917929649353027344, PT ;  /* 0x4086232b0300780b */ /* 0x000fce0003f0e200 */
[----:B------:R-:W-:-:S08]  /*13b0*/  DADD R10, R8, -6.75539944105574400000e+15 ;  /* 0xc3380000080a7429 */ /* 0x000fd00000000000 */
[----:B------:R-:W-:Y:S01]  /*13c0*/  DFMA R12, R10, -UR4, R2 ;  /* 0x800000040a0c7c2b */ /* 0x000fe20008000002 */
[----:B------:R-:W-:Y:S01]  /*13d0*/  UMOV UR4, 0x3b39803f ;  /* 0x3b39803f00047882 */ /* 0x000fe20000000000 */
[----:B------:R-:W-:-:S06]  /*13e0*/  UMOV UR5, 0x3c7abc9e ;  /* 0x3c7abc9e00057882 */ /* 0x000fcc0000000000 */
[----:B------:R-:W-:Y:S01]  /*13f0*/  DFMA R10, R10, -UR4, R12 ;  /* 0x800000040a0a7c2b */ /* 0x000fe2000800000c */
[----:B------:R-:W-:Y:S01]  /*1400*/  UMOV UR4, 0x69ce2bdf ;  /* 0x69ce2bdf00047882 */ /* 0x000fe20000000000 */
[----:B------:R-:W-:Y:S01]  /*1410*/  IMAD.MOV.U32 R12, RZ, RZ, -0x35dec16 ;  /* 0xfca213eaff0c7424 */ /* 0x000fe200078e00ff */
[----:B------:R-:W-:Y:S01]  /*1420*/  UMOV UR5, 0x3e5ade15 ;  /* 0x3e5ade1500057882 */ /* 0x000fe20000000000 */
[----:B------:R-:W-:-:S06]  /*1430*/  IMAD.MOV.U32 R13, RZ, RZ, 0x3e928af3 ;  /* 0x3e928af3ff0d7424 */ /* 0x000fcc00078e00ff */
[----:B------:R-:W-:Y:S01]  /*1440*/  DFMA R12, R10, UR4, R12 ;  /* 0x000000040a0c7c2b */ /* 0x000fe2000800000c */
[----:B------:R-:W-:Y:S01]  /*1450*/  UMOV UR4, 0x62401315 ;  /* 0x6240131500047882 */ /* 0x000fe20000000000 */
[----:B------:R-:W-:-:S06]  /*1460*/  UMOV UR5, 0x3ec71dee ;  /* 0x3ec71dee00057882 */ /* 0x000fcc0000000000 */
[----:B------:R-:W-:Y:S01]  /*1470*/  DFMA R12, R10, R12, UR4 ;  /* 0x000000040a0c7e2b */ /* 0x000fe2000800000c */
        /* <DEDUP_REMOVED lines=20> */
[----:B------:R-:W-:-:S08]  /*15c0*/  DFMA R12, R10, R12, UR4 ;  /* 0x000000040a0c7e2b */ /* 0x000fd0000800000c */
[----:B------:R-:W-:-:S08]  /*15d0*/  DFMA R12, R10, R12, 1 ;  /* 0x3ff000000a0c742b */ /* 0x000fd0000000000c */
[----:B------:R-:W-:-:S10]  /*15e0*/  DFMA R12, R10, R12, 1 ;  /* 0x3ff000000a0c742b */ /* 0x000fd4000000000c */
        /* <DEDUP_REMOVED lines=17> */
.L_x_18:
[----:B------:R2:W-:Y:S01]  /*1700*/  STG.E.64 desc[UR10][R6.64], R10 ;  /* 0x0000000a06007986 */ /* 0x0005e2000c101b0a */
[----:B------:R-:W-:-:S11]  /*1710*/  DADD R4, R4, R10 ;  /* 0x0000000004047229 */ /* 0x000fd6000000000a */
.L_x_13:
[----:B0-----:R-:W0:Y:S02]  /*1720*/  LDC.64 R2, c[0x0][0x398] ;  /* 0x0000e600ff027b82 */ /* 0x001e240000000a00 */
[----:B0-----:R-:W-:Y:S01]  /*1730*/  STG.E.64 desc[UR10][R2.64], R4 ;  /* 0x0000000402007986 */ /* 0x001fe2000c101b0a */
[----:B------:R-:W-:Y:S05]  /*1740*/  EXIT ;  /* 0x000000000000794d */ /* 0x000fea0003800000 */
.L_x_19:
        /* <DEDUP_REMOVED lines=11> */
.L_x_25:


//--------------------- .text._Z26cuda_compute_probabilitiesPdS_Phi --------------------------
	.section	.text._Z26cuda_compute_probabilitiesPdS_Phi,"ax",@progbits
	.align	128
        .global         _Z26cuda_compute_probabilitiesPdS_Phi
        .type           _Z26cuda_compute_probabilitiesPdS_Phi,@function
        .size           _Z26cuda_compute_probabilitiesPdS_Phi,(.L_x_26 - _Z26cuda_compute_probabilitiesPdS_Phi)
        .other          _Z26cuda_compute_probabilitiesPdS_Phi,@"STO_CUDA_ENTRY STV_DEFAULT"
_Z26cuda_compute_probabilitiesPdS_Phi:
.text._Z26cuda_compute_probabilitiesPdS_Phi:
[----:B------:R-:W-:Y:S01]  /*0000*/  LDC R1, c[0x0][0x37c] ;  /* 0x0000df00ff017b82 */ /* 0x000fe20000000800 */
[----:B------:R-:W0:Y:S01]  /*0010*/  S2R R3, SR_TID.X ;  /* 0x0000000000037919 */ /* 0x000e220000002100 */
[----:B------:R-:W0:Y:S06]  /*0020*/  LDCU.64 UR8, c[0x0][0x390] ;  /* 0x00007200ff0877ac */ /* 0x000e2c0008000a00 */
[----:B------:R-:W1:Y:S01]  /*0030*/  LDC.64 R8, c[0x0][0x388] ;  /* 0x0000e200ff087b82 */ /* 0x000e620000000a00 */
[----:B------:R-:W2:Y:S01]  /*0040*/  S2R R0, SR_CTAID.X ;  /* 0x0000000000007919 */ /* 0x000ea20000002500 */
[----:B------:R-:W3:Y:S01]  /*0050*/  LDCU.64 UR6, c[0x0][0x358] ;  /* 0x00006b00ff0677ac */ /* 0x000ee20008000a00 */
[----:B------:R-:W2:Y:S01]  /*0060*/  LDCU UR5, c[0x0][0x398] ;  /* 0x00007300ff0577ac */ /* 0x000ea20008000800 */
[----:B------:R-:W4:Y:S01]  /*0070*/  LDCU UR4, c[0x0][0x360] ;  /* 0x00006c00ff0477ac */ /* 0x000f220008000800 */
[----:B0-----:R-:W-:-:S05]  /*0080*/  IADD3 R6, P0, PT, R3, UR8, RZ ;  /* 0x0000000803067c10 */ /* 0x001fca000ff1e0ff */
[----:B------:R-:W-:-:S05]  /*0090*/  IMAD.X R7, RZ, RZ, UR9, P0 ;  /* 0x00000009ff077e24 */ /* 0x000fca00080e06ff */
[----:B---3--:R-:W3:Y:S01]  /*00a0*/  LDG.E.U8 R14, desc[UR6][R6.64] ;  /* 0x00000006060e7981 */ /* 0x008ee2000c1e1100 */
[----:B--2---:R-:W-:Y:S02]  /*00b0*/  IMAD R5, R0, UR5, R3 ;  /* 0x0000000500057c24 */ /* 0x004fe4000f8e0203 */
[----:B----4-:R-:W-:Y:S02]  /*00c0*/  VIADD R11, R3, UR4 ;  /* 0x00000004030b7c36 */ /* 0x010fe40008000000 */
[----:B-1----:R-:W-:-:S03]  /*00d0*/  IMAD.WIDE R4, R5, 0x8, R8 ;  /* 0x0000000805047825 */ /* 0x002fc600078e0208 */
[----:B------:R-:W-:-:S03]  /*00e0*/  ISETP.GE.U32.AND P0, PT, R11, UR5, PT ;  /* 0x000000050b007c0c */ /* 0x000fc6000bf06070 */
[----:B------:R-:W2:Y:S01]  /*00f0*/  LDG.E.64 R4, desc[UR6][R4.64] ;  /* 0x0000000604047981 */ /* 0x000ea2000c1e1b00 */
[----:B------:R-:W-:-:S09]  /*0100*/  IMAD.U32 R2, RZ, RZ, UR4 ;  /* 0x00000004ff027e24 */ /* 0x000fd2000f8e00ff */
[----:B------:R-:W-:-:S04]  /*0110*/  @!P0 IADD3 R12, P1, PT, R2, R6, RZ ;  /* 0x00000006020c8210 */ /* 0x000fc80007f3e0ff */
[----:B------:R-:W-:-:S05]  /*0120*/  @!P0 LEA.HI.X.SX32 R13, R2, R7, 0x1, P1 ;  /* 0x00000007020d8211 */ /* 0x000fca00008f0eff */
[----:B------:R-:W4:Y:S01]  /*0130*/  @!P0 LDG.E.U8 R12, desc[UR6][R12.64] ;  /* 0x000000060c0c8981 */ /* 0x000f22000c1e1100 */
[----:B------:R-:W-:-:S04]  /*0140*/  @!P0 IMAD R11, R0, UR5, R11 ;  /* 0x00000005000b8c24 */ /* 0x000fc8000f8e020b */
[----:B------:R-:W-:-:S06]  /*0150*/  @!P0 IMAD.WIDE.U32 R8, R11, 0x8, R8 ;  /* 0x000000080b088825 */ /* 0x000fcc00078e0008 */
[----:B------:R-:W5:Y:S01]  /*0160*/  @!P0 LDG.E.64 R8, desc[UR6][R8.64] ;  /* 0x0000000608088981 */ /* 0x000f62000c1e1b00 */
[----:B------:R-:W0:Y:S01]  /*0170*/  S2UR UR5, SR_CgaCtaId ;  /* 0x00000000000579c3 */ /* 0x000e220000008800 */
[----:B------:R-:W-:Y:S01]  /*0180*/  UMOV UR4, 0x400 ;  /* 0x0000040000047882 */ /* 0x000fe20000000000 */
[----:B------:R-:W-:Y:S01]  /*0190*/  ISETP.GE.U32.AND P1, PT, R2, 0x2, PT ;  /* 0x000000020200780c */ /* 0x000fe20003f26070 */
[----:B0-----:R-:W-:Y:S01]  /*01a0*/  ULEA UR4, UR5, UR4, 0x18 ;  /* 0x0000000405047291 */ /* 0x001fe2000f8ec0ff */
[----:B---3--:R-:W2:Y:S02]  /*01b0*/  I2F.F64.U16 R6, R14 ;  /* 0x0000000e00067312 */ /* 0x008ea40000101800 */
[----:B--2---:R-:W-:-:S06]  /*01c0*/  DMUL R6, R4, R6 ;  /* 0x0000000604067228 */ /* 0x004fcc0000000000 */
[----:B------:R-:W0:Y:S08]  /*01d0*/  F2I.F64.TRUNC R15, R6 ;  /* 0x00000006000f7311 */ /* 0x000e30000030d100 */
[----:B----4-:R-:W-:Y:S08]  /*01e0*/  @!P0 I2F.F64.U16 R4, R12 ;  /* 0x0000000c00048312 */ /* 0x010ff00000101800 */
[----:B0-----:R-:W5:Y:S02]  /*01f0*/  @!P0 I2F.F64 R10, R15 ;  /* 0x0000000f000a8312 */ /* 0x001f640000201c00 */
[----:B-----5:R-:W-:Y:S01]  /*0200*/  @!P0 DFMA R4, R8, R4, R10 ;  /* 0x000000040804822b */ /* 0x020fe2000000000a */
[----:B------:R-:W-:-:S05]  /*0210*/  LEA R9, R3, UR4, 0x3 ;  /* 0x0000000403097c11 */ /* 0x000fca000f8e18ff */
[----:B------:R-:W0:Y:S01]  /*0220*/  @!P0 F2I.F64.TRUNC R15, R4 ;  /* 0x00000004000f8311 */ /* 0x000e22000030d100 */
[----:B------:R-:W-:-:S07]  /*0230*/  ISETP.NE.AND P0, PT, R3, RZ, PT ;  /* 0x000000ff0300720c */ /* 0x000fce0003f05270 */
[----:B0-----:R-:W0:Y:S02]  /*0240*/  I2F.F64 R10, R15 ;  /* 0x0000000f000a7312 */ /* 0x001e240000201c00 */
[----:B0-----:R0:W-:Y:S01]  /*0250*/  STS.64 [R9], R10 ;  /* 0x0000000a09007388 */ /* 0x0011e20000000a00 */
[----:B------:R-:W-:Y:S06]  /*0260*/  BAR.SYNC.DEFER_BLOCKING 0x0 ;  /* 0x0000000000007b1d */ /* 0x000fec0000010000 */
[----:B------:R-:W-:Y:S05]  /*0270*/  @!P1 BRA `(.L_x_20) ;  /* 0x0000000000389947 */ /* 0x000fea0003800000 */
.L_x_21:
[----:B------:R-:W-:-:S04]  /*0280*/  SHF.R.U32.HI R8, RZ, 0x1, R2 ;  /* 0x00000001ff087819 */ /* 0x000fc80000011602 */
[----:B------:R-:W-:-:S13]  /*0290*/  ISETP.GE.U32.AND P1, PT, R3, R8, PT ;  /* 0x000000080300720c */ /* 0x000fda0003f26070 */
[----:B0-----:R-:W-:Y:S01]  /*02a0*/  @!P1 LEA R11, R8, R9, 0x3 ;  /* 0x00000009080b9211 */ /* 0x001fe200078e18ff */
[----:B------:R-:W-:Y:S04]  /*02b0*/  @!P1 LDS.64 R6, [R9] ;  /* 0x0000000009069984 */ /* 0x000fe80000000a00 */
[----:B------:R-:W0:Y:S02]  /*02c0*/  @!P1 LDS.64 R4, [R11] ;  /* 0x000000000b049984 */ /* 0x000e240000000a00 */
[----:B0-----:R-:W-:Y:S01]  /*02d0*/  @!P1 DADD R4, R4, R6 ;  /* 0x0000000004049229 */ /* 0x001fe20000000006 */
[----:B------:R-:W-:Y:S02]  /*02e0*/  @!P1 IMAD.MOV.U32 R6, RZ, RZ, 0x0 ;  /* 0x00000000ff069424 */ /* 0x000fe400078e00ff */
[----:B------:R-:W-:-:S04]  /*02f0*/  @!P1 IMAD.MOV.U32 R7, RZ, RZ, -0x40100000 ;  /* 0xbff00000ff079424 */ /* 0x000fc800078e00ff */
[----:B------:R1:W-:Y:S04]  /*0300*/  @!P1 STS.64 [R9], R4 ;  /* 0x0000000409009388 */ /* 0x0003e80000000a00 */
[----:B------:R1:W-:Y:S01]  /*0310*/  @!P1 STS.64 [R11], R6 ;  /* 0x000000060b009388 */ /* 0x0003e20000000a00 */
[----:B------:R-:W-:Y:S01]  /*0320*/  BAR.SYNC.DEFER_BLOCKING 0x0 ;  /* 0x0000000000007b1d */ /* 0x000fe20000010000 */
[----:B------:R-:W-:Y:S02]  /*0330*/  ISETP.GT.U32.AND P1, PT, R2, 0x3, PT ;  /* 0x000000030200780c */ /* 0x000fe40003f24070 */
[----:B------:R-:W-:-:S11]  /*0340*/  MOV R2, R8 ;  /* 0x0000000800027202 */ /* 0x000fd60000000f00 */
[----:B-1----:R-:W-:Y:S05]  /*0350*/  @P1 BRA `(.L_x_21) ;  /* 0xfffffffc00c81947 */ /* 0x002fea000383ffff */
.L_x_20:
[----:B------:R-:W-:Y:S05]  /*0360*/  @P0 EXIT ;  /* 0x000000000000094d */ /* 0x000fea0003800000 */
[----:B------:R-:W1:Y:S01]  /*0370*/  S2UR UR5, SR_CgaCtaId ;  /* 0x00000000000579c3 */ /* 0x000e620000008800 */
[----:B------:R-:W-:-:S07]  /*0380*/  UMOV UR4, 0x400 ;  /* 0x0000040000047882 */ /* 0x000fce0000000000 */
[----:B------:R-:W2:Y:S01]  /*0390*/  LDC.64 R4, c[0x0][0x380] ;  /* 0x0000e000ff047b82 */ /* 0x000ea20000000a00 */
[----:B-1----:R-:W-:Y:S01]  /*03a0*/  ULEA UR4, UR5, UR4, 0x18 ;  /* 0x0000000405047291 */ /* 0x002fe2000f8ec0ff */
[----:B--2---:R-:W-:-:S08]  /*03b0*/  IMAD.WIDE.U32 R4, R0, 0x8, R4 ;  /* 0x0000000800047825 */ /* 0x004fd000078e0004 */
[----:B------:R-:W1:Y:S04]  /*03c0*/  LDS.64 R2, [UR4] ;  /* 0x00000004ff027984 */ /* 0x000e680008000a00 */
[----:B-1----:R-:W-:Y:S01]  /*03d0*/  STG.E.64 desc[UR6][R4.64], R2 ;  /* 0x0000000204007986 */ /* 0x002fe2000c101b06 */
[----:B------:R-:W-:Y:S05]  /*03e0*/  EXIT ;  /* 0x000000000000794d */ /* 0x000fea0003800000 */
.L_x_22:
        /* <DEDUP_REMOVED lines=9> */
.L_x_26:


//--------------------- .nv.shared._Z19cuda_update_weightsiPdPhhS_S_S_ --------------------------
	.section	.nv.shared._Z19cuda_update_weightsiPdPhhS_S_S_,"aw",@nobits
	.sectionflags	@""
	.align	16
	.zero		1024


//--------------------- .nv.shared.reserved.0     --------------------------
	.section	.nv.shared.reserved.0,"aw",@nobits
	.weak		__nv_reservedSMEM_offset_0_alias
	.size		__nv_reservedSMEM_offset_0_alias, 0, 64
	.other		__nv_reservedSMEM_offset_0_alias,@"STO_CUDA_RESERVED_SHARED STV_DEFAULT"
__nv_reservedSMEM_offset_0_alias:
	.zero		0
	.zero		64


//--------------------- .nv.shared._Z13cuda_find_maxiPdS_S_ --------------------------
	.section	.nv.shared._Z13cuda_find_maxiPdS_S_,"aw",@nobits
	.sectionflags	@""
	.align	16
	.zero		1024


//--------------------- .nv.shared._Z26cuda_compute_probabilitiesPdS_Phi --------------------------
	.section	.nv.shared._Z26cuda_compute_probabilitiesPdS_Phi,"aw",@nobits
	.sectionflags	@""
	.align	16
	.zero		1024


//--------------------- .nv.constant0._Z19cuda_update_weightsiPdPhhS_S_S_ --------------------------
	.section	.nv.constant0._Z19cuda_update_weightsiPdPhhS_S_S_,"a",@progbits
	.sectionflags	@""
	.align	4
.nv.constant0._Z19cuda_update_weightsiPdPhhS_S_S_:
	.zero		952


//--------------------- .nv.constant0._Z13cuda_find_maxiPdS_S_ --------------------------
	.section	.nv.constant0._Z13cuda_find_maxiPdS_S_,"a",@progbits
	.sectionflags	@""
	.align	4
.nv.constant0._Z13cuda_find_maxiPdS_S_:
	.zero		928


//--------------------- .nv.constant0._Z26cuda_compute_probabilitiesPdS_Phi --------------------------
	.section	.nv.constant0._Z26cuda_compute_probabilitiesPdS_Phi,"a",@progbits
	.sectionflags	@""
	.align	4
.nv.constant0._Z26cuda_compute_probabilitiesPdS_Phi:
	.zero		924


//--------------------- SYMBOLS --------------------------

	.type		.nv.reservedSmem.offset0,@object
	.size		.nv.reservedSmem.offset0,0x4
	.type		.nv.reservedSmem.cap,@object
	.size		.nv.reservedSmem.cap,0x4
